//
// Generated by NVIDIA NVVM Compiler
//
// Compiler Build ID: CL-36424714
// Cuda compilation tools, release 13.0, V13.0.88
// Based on NVVM 20.0.0
//

.version 9.0
.target sm_100
.address_size 64

	// .globl	_Z24computeBoundingBoxKernelPKfS0_S0_iPfS1_S1_S1_S1_S1_Pi
// _ZZ24computeBoundingBoxKernelPKfS0_S0_iPfS1_S1_S1_S1_S1_PiE5sMinX has been demoted
// _ZZ24computeBoundingBoxKernelPKfS0_S0_iPfS1_S1_S1_S1_S1_PiE5sMinY has been demoted
// _ZZ24computeBoundingBoxKernelPKfS0_S0_iPfS1_S1_S1_S1_S1_PiE5sMinZ has been demoted
// _ZZ24computeBoundingBoxKernelPKfS0_S0_iPfS1_S1_S1_S1_S1_PiE5sMaxX has been demoted
// _ZZ24computeBoundingBoxKernelPKfS0_S0_iPfS1_S1_S1_S1_S1_PiE5sMaxY has been demoted
// _ZZ24computeBoundingBoxKernelPKfS0_S0_iPfS1_S1_S1_S1_S1_PiE5sMaxZ has been demoted
// _ZZ18computeForceKernelPKfS0_S0_S0_PKiPfS3_S3_PK10OctreeNodeifE9sNodeData has been demoted
// _ZZ18computeForceKernelPKfS0_S0_S0_PKiPfS3_S3_PK10OctreeNodeifE6sStack has been demoted

.visible .entry _Z24computeBoundingBoxKernelPKfS0_S0_iPfS1_S1_S1_S1_S1_Pi(
	.param .u64 .ptr .align 1 _Z24computeBoundingBoxKernelPKfS0_S0_iPfS1_S1_S1_S1_S1_Pi_param_0,
	.param .u64 .ptr .align 1 _Z24computeBoundingBoxKernelPKfS0_S0_iPfS1_S1_S1_S1_S1_Pi_param_1,
	.param .u64 .ptr .align 1 _Z24computeBoundingBoxKernelPKfS0_S0_iPfS1_S1_S1_S1_S1_Pi_param_2,
	.param .u32 _Z24computeBoundingBoxKernelPKfS0_S0_iPfS1_S1_S1_S1_S1_Pi_param_3,
	.param .u64 .ptr .align 1 _Z24computeBoundingBoxKernelPKfS0_S0_iPfS1_S1_S1_S1_S1_Pi_param_4,
	.param .u64 .ptr .align 1 _Z24computeBoundingBoxKernelPKfS0_S0_iPfS1_S1_S1_S1_S1_Pi_param_5,
	.param .u64 .ptr .align 1 _Z24computeBoundingBoxKernelPKfS0_S0_iPfS1_S1_S1_S1_S1_Pi_param_6,
	.param .u64 .ptr .align 1 _Z24computeBoundingBoxKernelPKfS0_S0_iPfS1_S1_S1_S1_S1_Pi_param_7,
	.param .u64 .ptr .align 1 _Z24computeBoundingBoxKernelPKfS0_S0_iPfS1_S1_S1_S1_S1_Pi_param_8,
	.param .u64 .ptr .align 1 _Z24computeBoundingBoxKernelPKfS0_S0_iPfS1_S1_S1_S1_S1_Pi_param_9,
	.param .u64 .ptr .align 1 _Z24computeBoundingBoxKernelPKfS0_S0_iPfS1_S1_S1_S1_S1_Pi_param_10
)
{
	.reg .pred 	%p<20>;
	.reg .b32 	%r<75>;
	.reg .b32 	%f<420>;
	.reg .b64 	%rd<98>;
	// demoted variable
	.shared .align 4 .b8 _ZZ24computeBoundingBoxKernelPKfS0_S0_iPfS1_S1_S1_S1_S1_PiE5sMinX[1024];
	// demoted variable
	.shared .align 4 .b8 _ZZ24computeBoundingBoxKernelPKfS0_S0_iPfS1_S1_S1_S1_S1_PiE5sMinY[1024];
	// demoted variable
	.shared .align 4 .b8 _ZZ24computeBoundingBoxKernelPKfS0_S0_iPfS1_S1_S1_S1_S1_PiE5sMinZ[1024];
	// demoted variable
	.shared .align 4 .b8 _ZZ24computeBoundingBoxKernelPKfS0_S0_iPfS1_S1_S1_S1_S1_PiE5sMaxX[1024];
	// demoted variable
	.shared .align 4 .b8 _ZZ24computeBoundingBoxKernelPKfS0_S0_iPfS1_S1_S1_S1_S1_PiE5sMaxY[1024];
	// demoted variable
	.shared .align 4 .b8 _ZZ24computeBoundingBoxKernelPKfS0_S0_iPfS1_S1_S1_S1_S1_PiE5sMaxZ[1024];
	ld.param.u64 	%rd29, [_Z24computeBoundingBoxKernelPKfS0_S0_iPfS1_S1_S1_S1_S1_Pi_param_0];
	ld.param.u32 	%r35, [_Z24computeBoundingBoxKernelPKfS0_S0_iPfS1_S1_S1_S1_S1_Pi_param_3];
	ld.param.u64 	%rd30, [_Z24computeBoundingBoxKernelPKfS0_S0_iPfS1_S1_S1_S1_S1_Pi_param_4];
	ld.param.u64 	%rd31, [_Z24computeBoundingBoxKernelPKfS0_S0_iPfS1_S1_S1_S1_S1_Pi_param_5];
	ld.param.u64 	%rd32, [_Z24computeBoundingBoxKernelPKfS0_S0_iPfS1_S1_S1_S1_S1_Pi_param_6];
	ld.param.u64 	%rd33, [_Z24computeBoundingBoxKernelPKfS0_S0_iPfS1_S1_S1_S1_S1_Pi_param_7];
	ld.param.u64 	%rd34, [_Z24computeBoundingBoxKernelPKfS0_S0_iPfS1_S1_S1_S1_S1_Pi_param_8];
	ld.param.u64 	%rd35, [_Z24computeBoundingBoxKernelPKfS0_S0_iPfS1_S1_S1_S1_S1_Pi_param_9];
	cvta.to.global.u64 	%rd1, %rd29;
	cvta.to.global.u64 	%rd2, %rd35;
	cvta.to.global.u64 	%rd3, %rd34;
	cvta.to.global.u64 	%rd4, %rd33;
	cvta.to.global.u64 	%rd5, %rd32;
	cvta.to.global.u64 	%rd6, %rd31;
	cvta.to.global.u64 	%rd7, %rd30;
	mov.u32 	%r1, %tid.x;
	mov.u32 	%r2, %ctaid.x;
	mov.u32 	%r70, %ntid.x;
	mad.lo.s32 	%r68, %r2, %r70, %r1;
	mov.u32 	%r5, %nctaid.x;
	mul.lo.s32 	%r6, %r70, %r5;
	setp.ge.s32 	%p1, %r68, %r35;
	mov.f32 	%f369, 0fF149F2CA;
	mov.f32 	%f366, 0f7149F2CA;
	mov.f32 	%f367, %f366;
	mov.f32 	%f368, %f366;
	mov.f32 	%f370, %f369;
	mov.f32 	%f371, %f369;
	@%p1 bra 	$L__BB0_7;
	add.s32 	%r36, %r68, %r6;
	max.s32 	%r37, %r35, %r36;
	setp.lt.s32 	%p2, %r36, %r35;
	selp.u32 	%r38, 1, 0, %p2;
	add.s32 	%r39, %r36, %r38;
	sub.s32 	%r40, %r37, %r39;
	div.u32 	%r41, %r40, %r6;
	add.s32 	%r7, %r41, %r38;
	and.b32  	%r42, %r7, 3;
	setp.eq.s32 	%p3, %r42, 3;
	mov.f32 	%f368, 0f7149F2CA;
	mov.f32 	%f371, 0fF149F2CA;
	mov.f32 	%f370, %f371;
	mov.f32 	%f369, %f371;
	mov.f32 	%f367, %f368;
	mov.f32 	%f366, %f368;
	@%p3 bra 	$L__BB0_4;
	add.s32 	%r43, %r7, 1;
	and.b32  	%r44, %r43, 3;
	neg.s32 	%r66, %r44;
	mov.f32 	%f368, 0f7149F2CA;
	mov.f32 	%f371, 0fF149F2CA;
$L__BB0_3:
	.pragma "nounroll";
	ld.param.u64 	%rd89, [_Z24computeBoundingBoxKernelPKfS0_S0_iPfS1_S1_S1_S1_S1_Pi_param_2];
	ld.param.u64 	%rd87, [_Z24computeBoundingBoxKernelPKfS0_S0_iPfS1_S1_S1_S1_S1_Pi_param_1];
	mul.wide.s32 	%rd36, %r68, 4;
	cvta.to.global.u64 	%rd37, %rd89;
	add.s64 	%rd38, %rd37, %rd36;
	cvta.to.global.u64 	%rd39, %rd87;
	add.s64 	%rd40, %rd39, %rd36;
	add.s64 	%rd41, %rd1, %rd36;
	ld.global.f32 	%f122, [%rd41];
	ld.global.f32 	%f123, [%rd40];
	ld.global.f32 	%f124, [%rd38];
	min.f32 	%f366, %f366, %f122;
	min.f32 	%f367, %f367, %f123;
	min.f32 	%f368, %f368, %f124;
	max.f32 	%f369, %f369, %f122;
	max.f32 	%f370, %f370, %f123;
	max.f32 	%f371, %f371, %f124;
	mad.lo.s32 	%r68, %r70, %r5, %r68;
	add.s32 	%r66, %r66, 1;
	setp.ne.s32 	%p4, %r66, 0;
	@%p4 bra 	$L__BB0_3;
$L__BB0_4:
	setp.lt.u32 	%p5, %r7, 3;
	@%p5 bra 	$L__BB0_7;
	mul.lo.s32 	%r45, %r70, %r5;
	mul.wide.s32 	%rd48, %r45, 4;
	shl.b32 	%r46, %r45, 2;
$L__BB0_6:
	ld.param.u64 	%rd90, [_Z24computeBoundingBoxKernelPKfS0_S0_iPfS1_S1_S1_S1_S1_Pi_param_2];
	ld.param.u64 	%rd88, [_Z24computeBoundingBoxKernelPKfS0_S0_iPfS1_S1_S1_S1_S1_Pi_param_1];
	mul.wide.s32 	%rd42, %r68, 4;
	add.s64 	%rd43, %rd1, %rd42;
	ld.global.f32 	%f125, [%rd43];
	cvta.to.global.u64 	%rd44, %rd88;
	add.s64 	%rd45, %rd44, %rd42;
	ld.global.f32 	%f126, [%rd45];
	cvta.to.global.u64 	%rd46, %rd90;
	add.s64 	%rd47, %rd46, %rd42;
	ld.global.f32 	%f127, [%rd47];
	min.f32 	%f128, %f366, %f125;
	min.f32 	%f129, %f367, %f126;
	min.f32 	%f130, %f368, %f127;
	max.f32 	%f131, %f369, %f125;
	max.f32 	%f132, %f370, %f126;
	max.f32 	%f133, %f371, %f127;
	add.s64 	%rd49, %rd43, %rd48;
	ld.global.f32 	%f134, [%rd49];
	add.s64 	%rd50, %rd45, %rd48;
	ld.global.f32 	%f135, [%rd50];
	add.s64 	%rd51, %rd47, %rd48;
	ld.global.f32 	%f136, [%rd51];
	min.f32 	%f137, %f128, %f134;
	min.f32 	%f138, %f129, %f135;
	min.f32 	%f139, %f130, %f136;
	max.f32 	%f140, %f131, %f134;
	max.f32 	%f141, %f132, %f135;
	max.f32 	%f142, %f133, %f136;
	add.s64 	%rd52, %rd49, %rd48;
	ld.global.f32 	%f143, [%rd52];
	add.s64 	%rd53, %rd50, %rd48;
	ld.global.f32 	%f144, [%rd53];
	add.s64 	%rd54, %rd51, %rd48;
	ld.global.f32 	%f145, [%rd54];
	min.f32 	%f146, %f137, %f143;
	min.f32 	%f147, %f138, %f144;
	min.f32 	%f148, %f139, %f145;
	max.f32 	%f149, %f140, %f143;
	max.f32 	%f150, %f141, %f144;
	max.f32 	%f151, %f142, %f145;
	add.s64 	%rd55, %rd52, %rd48;
	ld.global.f32 	%f152, [%rd55];
	add.s64 	%rd56, %rd53, %rd48;
	ld.global.f32 	%f153, [%rd56];
	add.s64 	%rd57, %rd54, %rd48;
	ld.global.f32 	%f154, [%rd57];
	min.f32 	%f366, %f146, %f152;
	min.f32 	%f367, %f147, %f153;
	min.f32 	%f368, %f148, %f154;
	max.f32 	%f369, %f149, %f152;
	max.f32 	%f370, %f150, %f153;
	max.f32 	%f371, %f151, %f154;
	add.s32 	%r68, %r46, %r68;
	setp.lt.s32 	%p6, %r68, %r35;
	@%p6 bra 	$L__BB0_6;
$L__BB0_7:
	shl.b32 	%r47, %r1, 2;
	mov.u32 	%r48, _ZZ24computeBoundingBoxKernelPKfS0_S0_iPfS1_S1_S1_S1_S1_PiE5sMinX;
	add.s32 	%r16, %r48, %r47;
	st.shared.f32 	[%r16], %f366;
	mov.u32 	%r49, _ZZ24computeBoundingBoxKernelPKfS0_S0_iPfS1_S1_S1_S1_S1_PiE5sMinY;
	add.s32 	%r17, %r49, %r47;
	st.shared.f32 	[%r17], %f367;
	mov.u32 	%r50, _ZZ24computeBoundingBoxKernelPKfS0_S0_iPfS1_S1_S1_S1_S1_PiE5sMinZ;
	add.s32 	%r18, %r50, %r47;
	st.shared.f32 	[%r18], %f368;
	mov.u32 	%r51, _ZZ24computeBoundingBoxKernelPKfS0_S0_iPfS1_S1_S1_S1_S1_PiE5sMaxX;
	add.s32 	%r19, %r51, %r47;
	st.shared.f32 	[%r19], %f369;
	mov.u32 	%r52, _ZZ24computeBoundingBoxKernelPKfS0_S0_iPfS1_S1_S1_S1_S1_PiE5sMaxY;
	add.s32 	%r20, %r52, %r47;
	st.shared.f32 	[%r20], %f370;
	mov.u32 	%r53, _ZZ24computeBoundingBoxKernelPKfS0_S0_iPfS1_S1_S1_S1_S1_PiE5sMaxZ;
	add.s32 	%r21, %r53, %r47;
	st.shared.f32 	[%r21], %f371;
	bar.sync 	0;
	setp.lt.u32 	%p7, %r70, 2;
	@%p7 bra 	$L__BB0_11;
$L__BB0_8:
	shr.u32 	%r23, %r70, 1;
	setp.ge.u32 	%p8, %r1, %r23;
	@%p8 bra 	$L__BB0_10;
	ld.shared.f32 	%f155, [%r16];
	shl.b32 	%r54, %r23, 2;
	add.s32 	%r55, %r16, %r54;
	ld.shared.f32 	%f156, [%r55];
	min.f32 	%f157, %f155, %f156;
	st.shared.f32 	[%r16], %f157;
	ld.shared.f32 	%f158, [%r17];
	add.s32 	%r56, %r17, %r54;
	ld.shared.f32 	%f159, [%r56];
	min.f32 	%f160, %f158, %f159;
	st.shared.f32 	[%r17], %f160;
	ld.shared.f32 	%f161, [%r18];
	add.s32 	%r57, %r18, %r54;
	ld.shared.f32 	%f162, [%r57];
	min.f32 	%f163, %f161, %f162;
	st.shared.f32 	[%r18], %f163;
	ld.shared.f32 	%f164, [%r19];
	add.s32 	%r58, %r19, %r54;
	ld.shared.f32 	%f165, [%r58];
	max.f32 	%f166, %f164, %f165;
	st.shared.f32 	[%r19], %f166;
	ld.shared.f32 	%f167, [%r20];
	add.s32 	%r59, %r20, %r54;
	ld.shared.f32 	%f168, [%r59];
	max.f32 	%f169, %f167, %f168;
	st.shared.f32 	[%r20], %f169;
	ld.shared.f32 	%f170, [%r21];
	add.s32 	%r60, %r21, %r54;
	ld.shared.f32 	%f171, [%r60];
	max.f32 	%f172, %f170, %f171;
	st.shared.f32 	[%r21], %f172;
$L__BB0_10:
	bar.sync 	0;
	setp.gt.u32 	%p9, %r70, 3;
	mov.u32 	%r70, %r23;
	@%p9 bra 	$L__BB0_8;
$L__BB0_11:
	setp.ne.s32 	%p10, %r1, 0;
	@%p10 bra 	$L__BB0_25;
	ld.param.u64 	%rd91, [_Z24computeBoundingBoxKernelPKfS0_S0_iPfS1_S1_S1_S1_S1_Pi_param_10];
	ld.shared.f32 	%f173, [_ZZ24computeBoundingBoxKernelPKfS0_S0_iPfS1_S1_S1_S1_S1_PiE5sMinX];
	mul.wide.u32 	%rd58, %r2, 4;
	add.s64 	%rd59, %rd7, %rd58;
	st.global.f32 	[%rd59], %f173;
	ld.shared.f32 	%f174, [_ZZ24computeBoundingBoxKernelPKfS0_S0_iPfS1_S1_S1_S1_S1_PiE5sMinY];
	add.s64 	%rd60, %rd6, %rd58;
	st.global.f32 	[%rd60], %f174;
	ld.shared.f32 	%f175, [_ZZ24computeBoundingBoxKernelPKfS0_S0_iPfS1_S1_S1_S1_S1_PiE5sMinZ];
	add.s64 	%rd61, %rd5, %rd58;
	st.global.f32 	[%rd61], %f175;
	ld.shared.f32 	%f176, [_ZZ24computeBoundingBoxKernelPKfS0_S0_iPfS1_S1_S1_S1_S1_PiE5sMaxX];
	add.s64 	%rd62, %rd4, %rd58;
	st.global.f32 	[%rd62], %f176;
	ld.shared.f32 	%f177, [_ZZ24computeBoundingBoxKernelPKfS0_S0_iPfS1_S1_S1_S1_S1_PiE5sMaxY];
	add.s64 	%rd63, %rd3, %rd58;
	st.global.f32 	[%rd63], %f177;
	ld.shared.f32 	%f178, [_ZZ24computeBoundingBoxKernelPKfS0_S0_iPfS1_S1_S1_S1_S1_PiE5sMaxZ];
	add.s64 	%rd64, %rd2, %rd58;
	st.global.f32 	[%rd64], %f178;
	membar.gl;
	cvta.to.global.u64 	%rd65, %rd91;
	atom.global.add.u32 	%r61, [%rd65], 1;
	add.s32 	%r62, %r5, -1;
	setp.ne.s32 	%p11, %r61, %r62;
	@%p11 bra 	$L__BB0_25;
	and.b32  	%r24, %r5, 7;
	setp.lt.u32 	%p12, %r5, 8;
	mov.f32 	%f416, 0f7149F2CA;
	mov.f32 	%f419, 0fF149F2CA;
	mov.b32 	%r73, 0;
	mov.f32 	%f418, %f419;
	mov.f32 	%f417, %f419;
	mov.f32 	%f415, %f416;
	mov.f32 	%f414, %f416;
	@%p12 bra 	$L__BB0_16;
	and.b32  	%r73, %r5, 2147483640;
	and.b32  	%r64, %r5, -8;
	neg.s32 	%r71, %r64;
	add.s64 	%rd97, %rd7, 16;
	add.s64 	%rd96, %rd6, 16;
	add.s64 	%rd95, %rd5, 16;
	add.s64 	%rd94, %rd4, 16;
	add.s64 	%rd93, %rd3, 16;
	add.s64 	%rd92, %rd2, 16;
	mov.f32 	%f416, 0f7149F2CA;
	mov.f32 	%f419, 0fF149F2CA;
$L__BB0_15:
	.pragma "nounroll";
	ld.global.f32 	%f184, [%rd97+-16];
	min.f32 	%f185, %f414, %f184;
	ld.global.f32 	%f186, [%rd96+-16];
	min.f32 	%f187, %f415, %f186;
	ld.global.f32 	%f188, [%rd95+-16];
	min.f32 	%f189, %f416, %f188;
	ld.global.f32 	%f190, [%rd94+-16];
	max.f32 	%f191, %f417, %f190;
	ld.global.f32 	%f192, [%rd93+-16];
	max.f32 	%f193, %f418, %f192;
	ld.global.f32 	%f194, [%rd92+-16];
	max.f32 	%f195, %f419, %f194;
	ld.global.f32 	%f196, [%rd97+-12];
	min.f32 	%f197, %f185, %f196;
	ld.global.f32 	%f198, [%rd96+-12];
	min.f32 	%f199, %f187, %f198;
	ld.global.f32 	%f200, [%rd95+-12];
	min.f32 	%f201, %f189, %f200;
	ld.global.f32 	%f202, [%rd94+-12];
	max.f32 	%f203, %f191, %f202;
	ld.global.f32 	%f204, [%rd93+-12];
	max.f32 	%f205, %f193, %f204;
	ld.global.f32 	%f206, [%rd92+-12];
	max.f32 	%f207, %f195, %f206;
	ld.global.f32 	%f208, [%rd97+-8];
	min.f32 	%f209, %f197, %f208;
	ld.global.f32 	%f210, [%rd96+-8];
	min.f32 	%f211, %f199, %f210;
	ld.global.f32 	%f212, [%rd95+-8];
	min.f32 	%f213, %f201, %f212;
	ld.global.f32 	%f214, [%rd94+-8];
	max.f32 	%f215, %f203, %f214;
	ld.global.f32 	%f216, [%rd93+-8];
	max.f32 	%f217, %f205, %f216;
	ld.global.f32 	%f218, [%rd92+-8];
	max.f32 	%f219, %f207, %f218;
	ld.global.f32 	%f220, [%rd97+-4];
	min.f32 	%f221, %f209, %f220;
	ld.global.f32 	%f222, [%rd96+-4];
	min.f32 	%f223, %f211, %f222;
	ld.global.f32 	%f224, [%rd95+-4];
	min.f32 	%f225, %f213, %f224;
	ld.global.f32 	%f226, [%rd94+-4];
	max.f32 	%f227, %f215, %f226;
	ld.global.f32 	%f228, [%rd93+-4];
	max.f32 	%f229, %f217, %f228;
	ld.global.f32 	%f230, [%rd92+-4];
	max.f32 	%f231, %f219, %f230;
	ld.global.f32 	%f232, [%rd97];
	min.f32 	%f233, %f221, %f232;
	ld.global.f32 	%f234, [%rd96];
	min.f32 	%f235, %f223, %f234;
	ld.global.f32 	%f236, [%rd95];
	min.f32 	%f237, %f225, %f236;
	ld.global.f32 	%f238, [%rd94];
	max.f32 	%f239, %f227, %f238;
	ld.global.f32 	%f240, [%rd93];
	max.f32 	%f241, %f229, %f240;
	ld.global.f32 	%f242, [%rd92];
	max.f32 	%f243, %f231, %f242;
	ld.global.f32 	%f244, [%rd97+4];
	min.f32 	%f245, %f233, %f244;
	ld.global.f32 	%f246, [%rd96+4];
	min.f32 	%f247, %f235, %f246;
	ld.global.f32 	%f248, [%rd95+4];
	min.f32 	%f249, %f237, %f248;
	ld.global.f32 	%f250, [%rd94+4];
	max.f32 	%f251, %f239, %f250;
	ld.global.f32 	%f252, [%rd93+4];
	max.f32 	%f253, %f241, %f252;
	ld.global.f32 	%f254, [%rd92+4];
	max.f32 	%f255, %f243, %f254;
	ld.global.f32 	%f256, [%rd97+8];
	min.f32 	%f257, %f245, %f256;
	ld.global.f32 	%f258, [%rd96+8];
	min.f32 	%f259, %f247, %f258;
	ld.global.f32 	%f260, [%rd95+8];
	min.f32 	%f261, %f249, %f260;
	ld.global.f32 	%f262, [%rd94+8];
	max.f32 	%f263, %f251, %f262;
	ld.global.f32 	%f264, [%rd93+8];
	max.f32 	%f265, %f253, %f264;
	ld.global.f32 	%f266, [%rd92+8];
	max.f32 	%f267, %f255, %f266;
	ld.global.f32 	%f268, [%rd97+12];
	min.f32 	%f414, %f257, %f268;
	ld.global.f32 	%f269, [%rd96+12];
	min.f32 	%f415, %f259, %f269;
	ld.global.f32 	%f270, [%rd95+12];
	min.f32 	%f416, %f261, %f270;
	ld.global.f32 	%f271, [%rd94+12];
	max.f32 	%f417, %f263, %f271;
	ld.global.f32 	%f272, [%rd93+12];
	max.f32 	%f418, %f265, %f272;
	ld.global.f32 	%f273, [%rd92+12];
	max.f32 	%f419, %f267, %f273;
	add.s32 	%r71, %r71, 8;
	add.s64 	%rd97, %rd97, 32;
	add.s64 	%rd96, %rd96, 32;
	add.s64 	%rd95, %rd95, 32;
	add.s64 	%rd94, %rd94, 32;
	add.s64 	%rd93, %rd93, 32;
	add.s64 	%rd92, %rd92, 32;
	setp.ne.s32 	%p13, %r71, 0;
	@%p13 bra 	$L__BB0_15;
$L__BB0_16:
	setp.eq.s32 	%p14, %r24, 0;
	@%p14 bra 	$L__BB0_24;
	and.b32  	%r30, %r5, 3;
	setp.lt.u32 	%p15, %r24, 4;
	@%p15 bra 	$L__BB0_19;
	mul.wide.u32 	%rd66, %r73, 4;
	add.s64 	%rd67, %rd7, %rd66;
	ld.global.f32 	%f275, [%rd67];
	min.f32 	%f276, %f414, %f275;
	add.s64 	%rd68, %rd6, %rd66;
	ld.global.f32 	%f277, [%rd68];
	min.f32 	%f278, %f415, %f277;
	add.s64 	%rd69, %rd5, %rd66;
	ld.global.f32 	%f279, [%rd69];
	min.f32 	%f280, %f416, %f279;
	add.s64 	%rd70, %rd4, %rd66;
	ld.global.f32 	%f281, [%rd70];
	max.f32 	%f282, %f417, %f281;
	add.s64 	%rd71, %rd3, %rd66;
	ld.global.f32 	%f283, [%rd71];
	max.f32 	%f284, %f418, %f283;
	add.s64 	%rd72, %rd2, %rd66;
	ld.global.f32 	%f285, [%rd72];
	max.f32 	%f286, %f419, %f285;
	ld.global.f32 	%f287, [%rd67+4];
	min.f32 	%f288, %f276, %f287;
	ld.global.f32 	%f289, [%rd68+4];
	min.f32 	%f290, %f278, %f289;
	ld.global.f32 	%f291, [%rd69+4];
	min.f32 	%f292, %f280, %f291;
	ld.global.f32 	%f293, [%rd70+4];
	max.f32 	%f294, %f282, %f293;
	ld.global.f32 	%f295, [%rd71+4];
	max.f32 	%f296, %f284, %f295;
	ld.global.f32 	%f297, [%rd72+4];
	max.f32 	%f298, %f286, %f297;
	ld.global.f32 	%f299, [%rd67+8];
	min.f32 	%f300, %f288, %f299;
	ld.global.f32 	%f301, [%rd68+8];
	min.f32 	%f302, %f290, %f301;
	ld.global.f32 	%f303, [%rd69+8];
	min.f32 	%f304, %f292, %f303;
	ld.global.f32 	%f305, [%rd70+8];
	max.f32 	%f306, %f294, %f305;
	ld.global.f32 	%f307, [%rd71+8];
	max.f32 	%f308, %f296, %f307;
	ld.global.f32 	%f309, [%rd72+8];
	max.f32 	%f310, %f298, %f309;
	ld.global.f32 	%f311, [%rd67+12];
	min.f32 	%f414, %f300, %f311;
	ld.global.f32 	%f312, [%rd68+12];
	min.f32 	%f415, %f302, %f312;
	ld.global.f32 	%f313, [%rd69+12];
	min.f32 	%f416, %f304, %f313;
	ld.global.f32 	%f314, [%rd70+12];
	max.f32 	%f417, %f306, %f314;
	ld.global.f32 	%f315, [%rd71+12];
	max.f32 	%f418, %f308, %f315;
	ld.global.f32 	%f316, [%rd72+12];
	max.f32 	%f419, %f310, %f316;
	add.s32 	%r73, %r73, 4;
$L__BB0_19:
	setp.eq.s32 	%p16, %r30, 0;
	@%p16 bra 	$L__BB0_24;
	setp.eq.s32 	%p17, %r30, 1;
	@%p17 bra 	$L__BB0_22;
	mul.wide.u32 	%rd73, %r73, 4;
	add.s64 	%rd74, %rd7, %rd73;
	ld.global.f32 	%f318, [%rd74];
	min.f32 	%f319, %f414, %f318;
	add.s64 	%rd75, %rd6, %rd73;
	ld.global.f32 	%f320, [%rd75];
	min.f32 	%f321, %f415, %f320;
	add.s64 	%rd76, %rd5, %rd73;
	ld.global.f32 	%f322, [%rd76];
	min.f32 	%f323, %f416, %f322;
	add.s64 	%rd77, %rd4, %rd73;
	ld.global.f32 	%f324, [%rd77];
	max.f32 	%f325, %f417, %f324;
	add.s64 	%rd78, %rd3, %rd73;
	ld.global.f32 	%f326, [%rd78];
	max.f32 	%f327, %f418, %f326;
	add.s64 	%rd79, %rd2, %rd73;
	ld.global.f32 	%f328, [%rd79];
	max.f32 	%f329, %f419, %f328;
	ld.global.f32 	%f330, [%rd74+4];
	min.f32 	%f414, %f319, %f330;
	ld.global.f32 	%f331, [%rd75+4];
	min.f32 	%f415, %f321, %f331;
	ld.global.f32 	%f332, [%rd76+4];
	min.f32 	%f416, %f323, %f332;
	ld.global.f32 	%f333, [%rd77+4];
	max.f32 	%f417, %f325, %f333;
	ld.global.f32 	%f334, [%rd78+4];
	max.f32 	%f418, %f327, %f334;
	ld.global.f32 	%f335, [%rd79+4];
	max.f32 	%f419, %f329, %f335;
	add.s32 	%r73, %r73, 2;
$L__BB0_22:
	and.b32  	%r65, %r5, 1;
	setp.eq.b32 	%p18, %r65, 1;
	not.pred 	%p19, %p18;
	@%p19 bra 	$L__BB0_24;
	mul.wide.u32 	%rd80, %r73, 4;
	add.s64 	%rd81, %rd7, %rd80;
	ld.global.f32 	%f336, [%rd81];
	min.f32 	%f414, %f414, %f336;
	add.s64 	%rd82, %rd6, %rd80;
	ld.global.f32 	%f337, [%rd82];
	min.f32 	%f415, %f415, %f337;
	add.s64 	%rd83, %rd5, %rd80;
	ld.global.f32 	%f338, [%rd83];
	min.f32 	%f416, %f416, %f338;
	add.s64 	%rd84, %rd4, %rd80;
	ld.global.f32 	%f339, [%rd84];
	max.f32 	%f417, %f417, %f339;
	add.s64 	%rd85, %rd3, %rd80;
	ld.global.f32 	%f340, [%rd85];
	max.f32 	%f418, %f418, %f340;
	add.s64 	%rd86, %rd2, %rd80;
	ld.global.f32 	%f341, [%rd86];
	max.f32 	%f419, %f419, %f341;
$L__BB0_24:
	st.global.f32 	[%rd7], %f414;
	st.global.f32 	[%rd6], %f415;
	st.global.f32 	[%rd5], %f416;
	st.global.f32 	[%rd4], %f417;
	st.global.f32 	[%rd3], %f418;
	st.global.f32 	[%rd2], %f419;
$L__BB0_25:
	ret;

}
	// .globl	_Z24computeMortonCodesKernelPKfS0_S0_PyPiiffffff
.visible .entry _Z24computeMortonCodesKernelPKfS0_S0_PyPiiffffff(
	.param .u64 .ptr .align 1 _Z24computeMortonCodesKernelPKfS0_S0_PyPiiffffff_param_0,
	.param .u64 .ptr .align 1 _Z24computeMortonCodesKernelPKfS0_S0_PyPiiffffff_param_1,
	.param .u64 .ptr .align 1 _Z24computeMortonCodesKernelPKfS0_S0_PyPiiffffff_param_2,
	.param .u64 .ptr .align 1 _Z24computeMortonCodesKernelPKfS0_S0_PyPiiffffff_param_3,
	.param .u64 .ptr .align 1 _Z24computeMortonCodesKernelPKfS0_S0_PyPiiffffff_param_4,
	.param .u32 _Z24computeMortonCodesKernelPKfS0_S0_PyPiiffffff_param_5,
	.param .f32 _Z24computeMortonCodesKernelPKfS0_S0_PyPiiffffff_param_6,
	.param .f32 _Z24computeMortonCodesKernelPKfS0_S0_PyPiiffffff_param_7,
	.param .f32 _Z24computeMortonCodesKernelPKfS0_S0_PyPiiffffff_param_8,
	.param .f32 _Z24computeMortonCodesKernelPKfS0_S0_PyPiiffffff_param_9,
	.param .f32 _Z24computeMortonCodesKernelPKfS0_S0_PyPiiffffff_param_10,
	.param .f32 _Z24computeMortonCodesKernelPKfS0_S0_PyPiiffffff_param_11
)
{
	.reg .pred 	%p<2>;
	.reg .b32 	%r<32>;
	.reg .b32 	%f<28>;
	.reg .b64 	%rd<25>;

	ld.param.u64 	%rd1, [_Z24computeMortonCodesKernelPKfS0_S0_PyPiiffffff_param_0];
	ld.param.u64 	%rd2, [_Z24computeMortonCodesKernelPKfS0_S0_PyPiiffffff_param_1];
	ld.param.u64 	%rd3, [_Z24computeMortonCodesKernelPKfS0_S0_PyPiiffffff_param_2];
	ld.param.u64 	%rd4, [_Z24computeMortonCodesKernelPKfS0_S0_PyPiiffffff_param_3];
	ld.param.u64 	%rd5, [_Z24computeMortonCodesKernelPKfS0_S0_PyPiiffffff_param_4];
	ld.param.u32 	%r2, [_Z24computeMortonCodesKernelPKfS0_S0_PyPiiffffff_param_5];
	ld.param.f32 	%f1, [_Z24computeMortonCodesKernelPKfS0_S0_PyPiiffffff_param_6];
	ld.param.f32 	%f2, [_Z24computeMortonCodesKernelPKfS0_S0_PyPiiffffff_param_7];
	ld.param.f32 	%f3, [_Z24computeMortonCodesKernelPKfS0_S0_PyPiiffffff_param_8];
	ld.param.f32 	%f4, [_Z24computeMortonCodesKernelPKfS0_S0_PyPiiffffff_param_9];
	ld.param.f32 	%f5, [_Z24computeMortonCodesKernelPKfS0_S0_PyPiiffffff_param_10];
	ld.param.f32 	%f6, [_Z24computeMortonCodesKernelPKfS0_S0_PyPiiffffff_param_11];
	mov.u32 	%r3, %ctaid.x;
	mov.u32 	%r4, %ntid.x;
	mov.u32 	%r5, %tid.x;
	mad.lo.s32 	%r1, %r3, %r4, %r5;
	setp.ge.s32 	%p1, %r1, %r2;
	@%p1 bra 	$L__BB1_2;
	cvta.to.global.u64 	%rd6, %rd1;
	cvta.to.global.u64 	%rd7, %rd2;
	cvta.to.global.u64 	%rd8, %rd3;
	cvta.to.global.u64 	%rd9, %rd4;
	cvta.to.global.u64 	%rd10, %rd5;
	mul.wide.s32 	%rd11, %r1, 4;
	add.s64 	%rd12, %rd6, %rd11;
	ld.global.f32 	%f7, [%rd12];
	add.s64 	%rd13, %rd7, %rd11;
	ld.global.f32 	%f8, [%rd13];
	add.s64 	%rd14, %rd8, %rd11;
	ld.global.f32 	%f9, [%rd14];
	sub.f32 	%f10, %f7, %f1;
	sub.f32 	%f11, %f4, %f1;
	div.rn.f32 	%f12, %f10, %f11;
	sub.f32 	%f13, %f8, %f2;
	sub.f32 	%f14, %f5, %f2;
	div.rn.f32 	%f15, %f13, %f14;
	sub.f32 	%f16, %f9, %f3;
	sub.f32 	%f17, %f6, %f3;
	div.rn.f32 	%f18, %f16, %f17;
	mul.f32 	%f19, %f12, 0f44800000;
	max.f32 	%f20, %f19, 0f00000000;
	min.f32 	%f21, %f20, 0f447FC000;
	mul.f32 	%f22, %f15, 0f44800000;
	max.f32 	%f23, %f22, 0f00000000;
	min.f32 	%f24, %f23, 0f447FC000;
	mul.f32 	%f25, %f18, 0f44800000;
	max.f32 	%f26, %f25, 0f00000000;
	min.f32 	%f27, %f26, 0f447FC000;
	cvt.rzi.u32.f32 	%r6, %f21;
	mul.lo.s32 	%r7, %r6, 65537;
	and.b32  	%r8, %r7, 251658495;
	mul.lo.s32 	%r9, %r8, 257;
	and.b32  	%r10, %r9, 251719695;
	mul.lo.s32 	%r11, %r10, 17;
	and.b32  	%r12, %r11, 1124872387;
	mul.lo.s32 	%r13, %r12, 5;
	cvt.rzi.u32.f32 	%r14, %f24;
	mul.lo.s32 	%r15, %r14, 65537;
	and.b32  	%r16, %r15, 251658495;
	mul.lo.s32 	%r17, %r16, 257;
	and.b32  	%r18, %r17, 251719695;
	mul.lo.s32 	%r19, %r18, 17;
	and.b32  	%r20, %r19, 1124872387;
	cvt.rzi.u32.f32 	%r21, %f27;
	mul.lo.s32 	%r22, %r21, 65537;
	and.b32  	%r23, %r22, 251658495;
	mul.lo.s32 	%r24, %r23, 257;
	and.b32  	%r25, %r24, 251719695;
	mul.lo.s32 	%r26, %r25, 17;
	and.b32  	%r27, %r26, 1124872387;
	mul.lo.s32 	%r28, %r27, 5;
	and.b32  	%r29, %r28, 1227133513;
	cvt.u64.u32 	%rd15, %r13;
	shl.b64 	%rd16, %rd15, 2;
	and.b64  	%rd17, %rd16, 4908534052;
	mul.lo.s32 	%r30, %r20, 10;
	and.b32  	%r31, %r30, -1840700270;
	cvt.u64.u32 	%rd18, %r31;
	or.b64  	%rd19, %rd17, %rd18;
	cvt.u64.u32 	%rd20, %r29;
	or.b64  	%rd21, %rd19, %rd20;
	mul.wide.s32 	%rd22, %r1, 8;
	add.s64 	%rd23, %rd9, %rd22;
	st.global.u64 	[%rd23], %rd21;
	add.s64 	%rd24, %rd10, %rd11;
	st.global.u32 	[%rd24], %r1;
$L__BB1_2:
	ret;

}
	// .globl	_Z16initOctreeKernelP10OctreeNodeiffffff
.visible .entry _Z16initOctreeKernelP10OctreeNodeiffffff(
	.param .u64 .ptr .align 1 _Z16initOctreeKernelP10OctreeNodeiffffff_param_0,
	.param .u32 _Z16initOctreeKernelP10OctreeNodeiffffff_param_1,
	.param .f32 _Z16initOctreeKernelP10OctreeNodeiffffff_param_2,
	.param .f32 _Z16initOctreeKernelP10OctreeNodeiffffff_param_3,
	.param .f32 _Z16initOctreeKernelP10OctreeNodeiffffff_param_4,
	.param .f32 _Z16initOctreeKernelP10OctreeNodeiffffff_param_5,
	.param .f32 _Z16initOctreeKernelP10OctreeNodeiffffff_param_6,
	.param .f32 _Z16initOctreeKernelP10OctreeNodeiffffff_param_7
)
{
	.reg .pred 	%p<3>;
	.reg .b32 	%r<9>;
	.reg .b32 	%f<7>;
	.reg .b64 	%rd<5>;

	ld.param.u64 	%rd2, [_Z16initOctreeKernelP10OctreeNodeiffffff_param_0];
	ld.param.u32 	%r2, [_Z16initOctreeKernelP10OctreeNodeiffffff_param_1];
	ld.param.f32 	%f1, [_Z16initOctreeKernelP10OctreeNodeiffffff_param_2];
	ld.param.f32 	%f2, [_Z16initOctreeKernelP10OctreeNodeiffffff_param_3];
	ld.param.f32 	%f3, [_Z16initOctreeKernelP10OctreeNodeiffffff_param_4];
	ld.param.f32 	%f4, [_Z16initOctreeKernelP10OctreeNodeiffffff_param_5];
	ld.param.f32 	%f5, [_Z16initOctreeKernelP10OctreeNodeiffffff_param_6];
	ld.param.f32 	%f6, [_Z16initOctreeKernelP10OctreeNodeiffffff_param_7];
	cvta.to.global.u64 	%rd1, %rd2;
	mov.u32 	%r3, %ctaid.x;
	mov.u32 	%r4, %ntid.x;
	mov.u32 	%r5, %tid.x;
	mad.lo.s32 	%r1, %r3, %r4, %r5;
	setp.ge.s32 	%p1, %r1, %r2;
	@%p1 bra 	$L__BB2_2;
	mul.wide.s32 	%rd3, %r1, 80;
	add.s64 	%rd4, %rd1, %rd3;
	mov.b32 	%r6, -1082130432;
	st.global.u32 	[%rd4], %r6;
	mov.b32 	%r7, -1;
	st.global.u32 	[%rd4+72], %r7;
	mov.b32 	%r8, 0;
	st.global.u32 	[%rd4+76], %r8;
	st.global.u32 	[%rd4+40], %r7;
	st.global.u32 	[%rd4+44], %r7;
	st.global.u32 	[%rd4+48], %r7;
	st.global.u32 	[%rd4+52], %r7;
	st.global.u32 	[%rd4+56], %r7;
	st.global.u32 	[%rd4+60], %r7;
	st.global.u32 	[%rd4+64], %r7;
	st.global.u32 	[%rd4+68], %r7;
$L__BB2_2:
	setp.ne.s32 	%p2, %r1, 0;
	@%p2 bra 	$L__BB2_4;
	st.global.f32 	[%rd1+16], %f1;
	st.global.f32 	[%rd1+20], %f2;
	st.global.f32 	[%rd1+24], %f3;
	st.global.f32 	[%rd1+28], %f4;
	st.global.f32 	[%rd1+32], %f5;
	st.global.f32 	[%rd1+36], %f6;
$L__BB2_4:
	ret;

}
	// .globl	_Z17buildOctreeKernelPKfS0_S0_S0_PKiP10OctreeNodeiPiffffff
.visible .entry _Z17buildOctreeKernelPKfS0_S0_S0_PKiP10OctreeNodeiPiffffff(
	.param .u64 .ptr .align 1 _Z17buildOctreeKernelPKfS0_S0_S0_PKiP10OctreeNodeiPiffffff_param_0,
	.param .u64 .ptr .align 1 _Z17buildOctreeKernelPKfS0_S0_S0_PKiP10OctreeNodeiPiffffff_param_1,
	.param .u64 .ptr .align 1 _Z17buildOctreeKernelPKfS0_S0_S0_PKiP10OctreeNodeiPiffffff_param_2,
	.param .u64 .ptr .align 1 _Z17buildOctreeKernelPKfS0_S0_S0_PKiP10OctreeNodeiPiffffff_param_3,
	.param .u64 .ptr .align 1 _Z17buildOctreeKernelPKfS0_S0_S0_PKiP10OctreeNodeiPiffffff_param_4,
	.param .u64 .ptr .align 1 _Z17buildOctreeKernelPKfS0_S0_S0_PKiP10OctreeNodeiPiffffff_param_5,
	.param .u32 _Z17buildOctreeKernelPKfS0_S0_S0_PKiP10OctreeNodeiPiffffff_param_6,
	.param .u64 .ptr .align 1 _Z17buildOctreeKernelPKfS0_S0_S0_PKiP10OctreeNodeiPiffffff_param_7,
	.param .f32 _Z17buildOctreeKernelPKfS0_S0_S0_PKiP10OctreeNodeiPiffffff_param_8,
	.param .f32 _Z17buildOctreeKernelPKfS0_S0_S0_PKiP10OctreeNodeiPiffffff_param_9,
	.param .f32 _Z17buildOctreeKernelPKfS0_S0_S0_PKiP10OctreeNodeiPiffffff_param_10,
	.param .f32 _Z17buildOctreeKernelPKfS0_S0_S0_PKiP10OctreeNodeiPiffffff_param_11,
	.param .f32 _Z17buildOctreeKernelPKfS0_S0_S0_PKiP10OctreeNodeiPiffffff_param_12,
	.param .f32 _Z17buildOctreeKernelPKfS0_S0_S0_PKiP10OctreeNodeiPiffffff_param_13
)
{
	.reg .pred 	%p<28>;
	.reg .b32 	%r<45>;
	.reg .b32 	%f<43>;
	.reg .b64 	%rd<38>;

	ld.param.u64 	%rd10, [_Z17buildOctreeKernelPKfS0_S0_S0_PKiP10OctreeNodeiPiffffff_param_0];
	ld.param.u64 	%rd11, [_Z17buildOctreeKernelPKfS0_S0_S0_PKiP10OctreeNodeiPiffffff_param_1];
	ld.param.u64 	%rd12, [_Z17buildOctreeKernelPKfS0_S0_S0_PKiP10OctreeNodeiPiffffff_param_5];
	ld.param.u32 	%r17, [_Z17buildOctreeKernelPKfS0_S0_S0_PKiP10OctreeNodeiPiffffff_param_6];
	cvta.to.global.u64 	%rd1, %rd12;
	cvta.to.global.u64 	%rd2, %rd11;
	cvta.to.global.u64 	%rd3, %rd10;
	mov.u32 	%r18, %ctaid.x;
	mov.u32 	%r19, %ntid.x;
	mov.u32 	%r20, %tid.x;
	mad.lo.s32 	%r39, %r18, %r19, %r20;
	setp.ge.s32 	%p2, %r39, %r17;
	@%p2 bra 	$L__BB3_24;
$L__BB3_1:
	ld.param.u64 	%rd35, [_Z17buildOctreeKernelPKfS0_S0_S0_PKiP10OctreeNodeiPiffffff_param_4];
	setp.eq.s64 	%p3, %rd35, 0;
	mov.u32 	%r40, %r39;
	@%p3 bra 	$L__BB3_3;
	ld.param.u64 	%rd36, [_Z17buildOctreeKernelPKfS0_S0_S0_PKiP10OctreeNodeiPiffffff_param_4];
	cvta.to.global.u64 	%rd13, %rd36;
	mul.wide.s32 	%rd14, %r39, 4;
	add.s64 	%rd15, %rd13, %rd14;
	ld.global.u32 	%r40, [%rd15];
$L__BB3_3:
	ld.param.u64 	%rd33, [_Z17buildOctreeKernelPKfS0_S0_S0_PKiP10OctreeNodeiPiffffff_param_2];
	mul.wide.s32 	%rd16, %r40, 4;
	add.s64 	%rd17, %rd3, %rd16;
	ld.global.f32 	%f1, [%rd17];
	add.s64 	%rd18, %rd2, %rd16;
	ld.global.f32 	%f2, [%rd18];
	cvta.to.global.u64 	%rd19, %rd33;
	add.s64 	%rd20, %rd19, %rd16;
	ld.global.f32 	%f3, [%rd20];
	mov.b32 	%r44, 0;
	mov.u32 	%r43, %r44;
$L__BB3_4:
	mul.wide.s32 	%rd21, %r43, 80;
	add.s64 	%rd4, %rd1, %rd21;
	ld.global.f32 	%f19, [%rd4+16];
	ld.global.f32 	%f20, [%rd4+28];
	add.f32 	%f21, %f19, %f20;
	mul.f32 	%f38, %f21, 0f3F000000;
	ld.global.f32 	%f22, [%rd4+20];
	ld.global.f32 	%f23, [%rd4+32];
	add.f32 	%f24, %f22, %f23;
	mul.f32 	%f40, %f24, 0f3F000000;
	ld.global.f32 	%f25, [%rd4+24];
	ld.global.f32 	%f26, [%rd4+36];
	add.f32 	%f27, %f25, %f26;
	mul.f32 	%f42, %f27, 0f3F000000;
	setp.ge.f32 	%p5, %f1, %f38;
	selp.u32 	%r22, 1, 0, %p5;
	setp.ge.f32 	%p6, %f2, %f40;
	or.b32  	%r23, %r22, 2;
	selp.b32 	%r24, %r23, %r22, %p6;
	setp.ge.f32 	%p7, %f3, %f42;
	or.b32  	%r25, %r24, 4;
	selp.b32 	%r7, %r25, %r24, %p7;
	mul.wide.u32 	%rd22, %r7, 4;
	add.s64 	%rd23, %rd4, %rd22;
	add.s64 	%rd5, %rd23, 40;
	ld.global.u32 	%r8, [%rd23+40];
	setp.eq.s32 	%p8, %r8, -2;
	mov.pred 	%p4, -1;
	mov.pred 	%p27, %p4;
	@%p8 bra 	$L__BB3_22;
	atom.relaxed.global.cas.b32 	%r9, [%rd5], %r8, -2;
	setp.ne.s32 	%p9, %r9, %r8;
	@%p9 bra 	$L__BB3_21;
	setp.ne.s32 	%p11, %r9, -1;
	@%p11 bra 	$L__BB3_8;
	st.global.u32 	[%rd5], %r40;
	mov.pred 	%p27, 0;
	bra.uni 	$L__BB3_22;
$L__BB3_8:
	setp.ge.s32 	%p12, %r9, %r17;
	@%p12 bra 	$L__BB3_20;
	ld.param.u64 	%rd37, [_Z17buildOctreeKernelPKfS0_S0_S0_PKiP10OctreeNodeiPiffffff_param_7];
	cvta.to.global.u64 	%rd24, %rd37;
	atom.global.add.u32 	%r10, [%rd24], 1;
	shl.b32 	%r26, %r17, 3;
	setp.ge.s32 	%p15, %r10, %r26;
	mov.pred 	%p27, 0;
	@%p15 bra 	$L__BB3_22;
	add.s32 	%r43, %r10, %r17;
	mul.wide.s32 	%rd25, %r43, 80;
	add.s64 	%rd6, %rd1, %rd25;
	and.b32  	%r27, %r7, 1;
	setp.eq.b32 	%p16, %r27, 1;
	@%p16 bra 	$L__BB3_12;
	ld.global.f32 	%f37, [%rd4+16];
	st.global.f32 	[%rd6+16], %f37;
	bra.uni 	$L__BB3_13;
$L__BB3_12:
	st.global.f32 	[%rd6+16], %f38;
	ld.global.f32 	%f8, [%rd4+28];
	mov.f32 	%f37, %f38;
	mov.f32 	%f38, %f8;
$L__BB3_13:
	st.global.f32 	[%rd6+28], %f38;
	and.b32  	%r28, %r7, 2;
	setp.ne.s32 	%p17, %r28, 0;
	@%p17 bra 	$L__BB3_15;
	ld.global.f32 	%f39, [%rd4+20];
	st.global.f32 	[%rd6+20], %f39;
	bra.uni 	$L__BB3_16;
$L__BB3_15:
	st.global.f32 	[%rd6+20], %f40;
	ld.global.f32 	%f12, [%rd4+32];
	mov.f32 	%f39, %f40;
	mov.f32 	%f40, %f12;
$L__BB3_16:
	st.global.f32 	[%rd6+32], %f40;
	and.b32  	%r29, %r7, 4;
	setp.ne.s32 	%p18, %r29, 0;
	@%p18 bra 	$L__BB3_18;
	ld.global.f32 	%f41, [%rd4+24];
	st.global.f32 	[%rd6+24], %f41;
	bra.uni 	$L__BB3_19;
$L__BB3_18:
	st.global.f32 	[%rd6+24], %f42;
	ld.global.f32 	%f16, [%rd4+36];
	mov.f32 	%f41, %f42;
	mov.f32 	%f42, %f16;
$L__BB3_19:
	ld.param.u64 	%rd34, [_Z17buildOctreeKernelPKfS0_S0_S0_PKiP10OctreeNodeiPiffffff_param_2];
	st.global.f32 	[%rd6+36], %f42;
	mov.b32 	%r30, -1;
	st.global.u32 	[%rd6+72], %r30;
	mov.b32 	%r31, -1082130432;
	st.global.u32 	[%rd6], %r31;
	st.global.u32 	[%rd6+40], %r30;
	st.global.u32 	[%rd6+44], %r30;
	st.global.u32 	[%rd6+48], %r30;
	st.global.u32 	[%rd6+52], %r30;
	st.global.u32 	[%rd6+56], %r30;
	st.global.u32 	[%rd6+60], %r30;
	st.global.u32 	[%rd6+64], %r30;
	st.global.u32 	[%rd6+68], %r30;
	mul.wide.s32 	%rd26, %r9, 4;
	add.s64 	%rd27, %rd3, %rd26;
	ld.global.f32 	%f28, [%rd27];
	add.s64 	%rd28, %rd2, %rd26;
	ld.global.f32 	%f29, [%rd28];
	cvta.to.global.u64 	%rd29, %rd34;
	add.s64 	%rd30, %rd29, %rd26;
	ld.global.f32 	%f30, [%rd30];
	add.f32 	%f31, %f37, %f38;
	mul.f32 	%f32, %f31, 0f3F000000;
	add.f32 	%f33, %f39, %f40;
	mul.f32 	%f34, %f33, 0f3F000000;
	add.f32 	%f35, %f41, %f42;
	mul.f32 	%f36, %f35, 0f3F000000;
	setp.ge.f32 	%p20, %f28, %f32;
	selp.u32 	%r32, 1, 0, %p20;
	setp.ge.f32 	%p21, %f29, %f34;
	or.b32  	%r33, %r32, 2;
	selp.b32 	%r34, %r33, %r32, %p21;
	setp.ge.f32 	%p22, %f30, %f36;
	or.b32  	%r35, %r34, 4;
	selp.b32 	%r36, %r35, %r34, %p22;
	mul.wide.u32 	%rd31, %r36, 4;
	add.s64 	%rd32, %rd6, %rd31;
	st.global.u32 	[%rd32+40], %r9;
	membar.gl;
	st.global.u32 	[%rd5], %r43;
	add.s32 	%r44, %r44, 1;
	mov.pred 	%p27, %p4;
	bra.uni 	$L__BB3_22;
$L__BB3_20:
	add.s32 	%r44, %r44, 1;
	mov.u32 	%r43, %r9;
	mov.pred 	%p27, %p4;
	bra.uni 	$L__BB3_22;
$L__BB3_21:
	bar.sync 	0;
	mov.pred 	%p27, %p4;
$L__BB3_22:
	setp.lt.s32 	%p24, %r44, 20;
	and.pred  	%p25, %p27, %p24;
	@%p25 bra 	$L__BB3_4;
	mov.u32 	%r37, %ntid.x;
	mov.u32 	%r38, %nctaid.x;
	mad.lo.s32 	%r39, %r37, %r38, %r39;
	setp.lt.s32 	%p26, %r39, %r17;
	@%p26 bra 	$L__BB3_1;
$L__BB3_24:
	ret;

}
	// .globl	_Z25computeCenterOfMassKernelP10OctreeNodePKfS2_S2_S2_ii
.visible .entry _Z25computeCenterOfMassKernelP10OctreeNodePKfS2_S2_S2_ii(
	.param .u64 .ptr .align 1 _Z25computeCenterOfMassKernelP10OctreeNodePKfS2_S2_S2_ii_param_0,
	.param .u64 .ptr .align 1 _Z25computeCenterOfMassKernelP10OctreeNodePKfS2_S2_S2_ii_param_1,
	.param .u64 .ptr .align 1 _Z25computeCenterOfMassKernelP10OctreeNodePKfS2_S2_S2_ii_param_2,
	.param .u64 .ptr .align 1 _Z25computeCenterOfMassKernelP10OctreeNodePKfS2_S2_S2_ii_param_3,
	.param .u64 .ptr .align 1 _Z25computeCenterOfMassKernelP10OctreeNodePKfS2_S2_S2_ii_param_4,
	.param .u32 _Z25computeCenterOfMassKernelP10OctreeNodePKfS2_S2_S2_ii_param_5,
	.param .u32 _Z25computeCenterOfMassKernelP10OctreeNodePKfS2_S2_S2_ii_param_6
)
{
	.reg .pred 	%p<33>;
	.reg .b32 	%r<88>;
	.reg .b32 	%f<215>;
	.reg .b64 	%rd<69>;

	ld.param.u64 	%rd15, [_Z25computeCenterOfMassKernelP10OctreeNodePKfS2_S2_S2_ii_param_0];
	ld.param.u64 	%rd16, [_Z25computeCenterOfMassKernelP10OctreeNodePKfS2_S2_S2_ii_param_1];
	ld.param.u64 	%rd17, [_Z25computeCenterOfMassKernelP10OctreeNodePKfS2_S2_S2_ii_param_2];
	ld.param.u64 	%rd18, [_Z25computeCenterOfMassKernelP10OctreeNodePKfS2_S2_S2_ii_param_3];
	ld.param.u64 	%rd19, [_Z25computeCenterOfMassKernelP10OctreeNodePKfS2_S2_S2_ii_param_4];
	ld.param.u32 	%r53, [_Z25computeCenterOfMassKernelP10OctreeNodePKfS2_S2_S2_ii_param_5];
	ld.param.u32 	%r54, [_Z25computeCenterOfMassKernelP10OctreeNodePKfS2_S2_S2_ii_param_6];
	cvta.to.global.u64 	%rd1, %rd18;
	cvta.to.global.u64 	%rd2, %rd17;
	cvta.to.global.u64 	%rd3, %rd16;
	cvta.to.global.u64 	%rd4, %rd19;
	cvta.to.global.u64 	%rd5, %rd15;
	mov.u32 	%r55, %ctaid.x;
	mov.u32 	%r1, %ntid.x;
	mov.u32 	%r56, %tid.x;
	mad.lo.s32 	%r57, %r55, %r1, %r56;
	not.b32 	%r58, %r57;
	add.s32 	%r69, %r54, %r58;
	setp.lt.s32 	%p1, %r69, 0;
	@%p1 bra 	$L__BB4_58;
	mov.u32 	%r59, %nctaid.x;
	mul.lo.s32 	%r3, %r1, %r59;
$L__BB4_2:
	setp.lt.s32 	%p2, %r69, %r53;
	@%p2 bra 	$L__BB4_57;
	mul.wide.u32 	%rd20, %r69, 80;
	add.s64 	%rd6, %rd5, %rd20;
	mov.b32 	%r87, 0;
$L__BB4_4:
	ld.global.u32 	%r6, [%rd6+40];
	setp.lt.s32 	%p3, %r6, 0;
	mov.b32 	%r61, 0;
	mov.f32 	%f181, 0f00000000;
	mov.f32 	%f182, %f181;
	mov.f32 	%f183, %f181;
	mov.f32 	%f184, %f181;
	mov.u32 	%r71, %r61;
	mov.u32 	%r72, %r61;
	@%p3 bra 	$L__BB4_9;
	setp.ge.s32 	%p4, %r6, %r53;
	@%p4 bra 	$L__BB4_7;
	mul.wide.u32 	%rd22, %r6, 4;
	add.s64 	%rd23, %rd4, %rd22;
	ld.global.f32 	%f114, [%rd23];
	add.f32 	%f181, %f114, 0f00000000;
	add.s64 	%rd24, %rd3, %rd22;
	ld.global.f32 	%f115, [%rd24];
	fma.rn.f32 	%f182, %f114, %f115, 0f00000000;
	add.s64 	%rd25, %rd2, %rd22;
	ld.global.f32 	%f116, [%rd25];
	fma.rn.f32 	%f183, %f114, %f116, 0f00000000;
	add.s64 	%rd26, %rd1, %rd22;
	ld.global.f32 	%f117, [%rd26];
	fma.rn.f32 	%f184, %f114, %f117, 0f00000000;
	mov.b32 	%r71, 1;
	mov.u32 	%r72, %r61;
	bra.uni 	$L__BB4_9;
$L__BB4_7:
	mul.wide.u32 	%rd21, %r6, 80;
	add.s64 	%rd7, %rd5, %rd21;
	ld.global.f32 	%f5, [%rd7];
	setp.ltu.f32 	%p5, %f5, 0f00000000;
	mov.b32 	%r72, 1;
	mov.f32 	%f182, %f181;
	mov.f32 	%f183, %f181;
	mov.f32 	%f184, %f181;
	mov.u32 	%r71, %r61;
	@%p5 bra 	$L__BB4_9;
	add.f32 	%f181, %f5, 0f00000000;
	ld.global.f32 	%f111, [%rd7+4];
	fma.rn.f32 	%f182, %f5, %f111, 0f00000000;
	ld.global.f32 	%f112, [%rd7+8];
	fma.rn.f32 	%f183, %f5, %f112, 0f00000000;
	ld.global.f32 	%f113, [%rd7+12];
	fma.rn.f32 	%f184, %f5, %f113, 0f00000000;
	mov.b32 	%r71, 1;
	mov.u32 	%r72, %r61;
$L__BB4_9:
	ld.global.u32 	%r9, [%rd6+44];
	setp.lt.s32 	%p6, %r9, 0;
	@%p6 bra 	$L__BB4_15;
	setp.lt.s32 	%p7, %r9, %r53;
	@%p7 bra 	$L__BB4_14;
	mul.wide.u32 	%rd27, %r9, 80;
	add.s64 	%rd8, %rd5, %rd27;
	ld.global.f32 	%f14, [%rd8];
	setp.ltu.f32 	%p8, %f14, 0f00000000;
	@%p8 bra 	$L__BB4_13;
	add.f32 	%f181, %f181, %f14;
	ld.global.f32 	%f118, [%rd8+4];
	fma.rn.f32 	%f182, %f14, %f118, %f182;
	ld.global.f32 	%f119, [%rd8+8];
	fma.rn.f32 	%f183, %f14, %f119, %f183;
	ld.global.f32 	%f120, [%rd8+12];
	fma.rn.f32 	%f184, %f14, %f120, %f184;
	add.s32 	%r71, %r71, 1;
	bra.uni 	$L__BB4_15;
$L__BB4_13:
	add.s32 	%r72, %r72, 1;
	bra.uni 	$L__BB4_15;
$L__BB4_14:
	mul.wide.u32 	%rd28, %r9, 4;
	add.s64 	%rd29, %rd4, %rd28;
	ld.global.f32 	%f121, [%rd29];
	add.f32 	%f181, %f181, %f121;
	add.s64 	%rd30, %rd3, %rd28;
	ld.global.f32 	%f122, [%rd30];
	fma.rn.f32 	%f182, %f121, %f122, %f182;
	add.s64 	%rd31, %rd2, %rd28;
	ld.global.f32 	%f123, [%rd31];
	fma.rn.f32 	%f183, %f121, %f123, %f183;
	add.s64 	%rd32, %rd1, %rd28;
	ld.global.f32 	%f124, [%rd32];
	fma.rn.f32 	%f184, %f121, %f124, %f184;
	add.s32 	%r71, %r71, 1;
$L__BB4_15:
	ld.global.u32 	%r15, [%rd6+48];
	setp.lt.s32 	%p9, %r15, 0;
	@%p9 bra 	$L__BB4_21;
	setp.lt.s32 	%p10, %r15, %r53;
	@%p10 bra 	$L__BB4_20;
	mul.wide.u32 	%rd33, %r15, 80;
	add.s64 	%rd9, %rd5, %rd33;
	ld.global.f32 	%f27, [%rd9];
	setp.ltu.f32 	%p11, %f27, 0f00000000;
	@%p11 bra 	$L__BB4_19;
	add.f32 	%f181, %f181, %f27;
	ld.global.f32 	%f125, [%rd9+4];
	fma.rn.f32 	%f182, %f27, %f125, %f182;
	ld.global.f32 	%f126, [%rd9+8];
	fma.rn.f32 	%f183, %f27, %f126, %f183;
	ld.global.f32 	%f127, [%rd9+12];
	fma.rn.f32 	%f184, %f27, %f127, %f184;
	add.s32 	%r71, %r71, 1;
	bra.uni 	$L__BB4_21;
$L__BB4_19:
	add.s32 	%r72, %r72, 1;
	bra.uni 	$L__BB4_21;
$L__BB4_20:
	mul.wide.u32 	%rd34, %r15, 4;
	add.s64 	%rd35, %rd4, %rd34;
	ld.global.f32 	%f128, [%rd35];
	add.f32 	%f181, %f181, %f128;
	add.s64 	%rd36, %rd3, %rd34;
	ld.global.f32 	%f129, [%rd36];
	fma.rn.f32 	%f182, %f128, %f129, %f182;
	add.s64 	%rd37, %rd2, %rd34;
	ld.global.f32 	%f130, [%rd37];
	fma.rn.f32 	%f183, %f128, %f130, %f183;
	add.s64 	%rd38, %rd1, %rd34;
	ld.global.f32 	%f131, [%rd38];
	fma.rn.f32 	%f184, %f128, %f131, %f184;
	add.s32 	%r71, %r71, 1;
$L__BB4_21:
	ld.global.u32 	%r21, [%rd6+52];
	setp.lt.s32 	%p12, %r21, 0;
	@%p12 bra 	$L__BB4_27;
	setp.lt.s32 	%p13, %r21, %r53;
	@%p13 bra 	$L__BB4_26;
	mul.wide.u32 	%rd39, %r21, 80;
	add.s64 	%rd10, %rd5, %rd39;
	ld.global.f32 	%f40, [%rd10];
	setp.ltu.f32 	%p14, %f40, 0f00000000;
	@%p14 bra 	$L__BB4_25;
	add.f32 	%f181, %f181, %f40;
	ld.global.f32 	%f132, [%rd10+4];
	fma.rn.f32 	%f182, %f40, %f132, %f182;
	ld.global.f32 	%f133, [%rd10+8];
	fma.rn.f32 	%f183, %f40, %f133, %f183;
	ld.global.f32 	%f134, [%rd10+12];
	fma.rn.f32 	%f184, %f40, %f134, %f184;
	add.s32 	%r71, %r71, 1;
	bra.uni 	$L__BB4_27;
$L__BB4_25:
	add.s32 	%r72, %r72, 1;
	bra.uni 	$L__BB4_27;
$L__BB4_26:
	mul.wide.u32 	%rd40, %r21, 4;
	add.s64 	%rd41, %rd4, %rd40;
	ld.global.f32 	%f135, [%rd41];
	add.f32 	%f181, %f181, %f135;
	add.s64 	%rd42, %rd3, %rd40;
	ld.global.f32 	%f136, [%rd42];
	fma.rn.f32 	%f182, %f135, %f136, %f182;
	add.s64 	%rd43, %rd2, %rd40;
	ld.global.f32 	%f137, [%rd43];
	fma.rn.f32 	%f183, %f135, %f137, %f183;
	add.s64 	%rd44, %rd1, %rd40;
	ld.global.f32 	%f138, [%rd44];
	fma.rn.f32 	%f184, %f135, %f138, %f184;
	add.s32 	%r71, %r71, 1;
$L__BB4_27:
	ld.global.u32 	%r27, [%rd6+56];
	setp.lt.s32 	%p15, %r27, 0;
	@%p15 bra 	$L__BB4_33;
	setp.lt.s32 	%p16, %r27, %r53;
	@%p16 bra 	$L__BB4_32;
	mul.wide.u32 	%rd45, %r27, 80;
	add.s64 	%rd11, %rd5, %rd45;
	ld.global.f32 	%f53, [%rd11];
	setp.ltu.f32 	%p17, %f53, 0f00000000;
	@%p17 bra 	$L__BB4_31;
	add.f32 	%f181, %f181, %f53;
	ld.global.f32 	%f139, [%rd11+4];
	fma.rn.f32 	%f182, %f53, %f139, %f182;
	ld.global.f32 	%f140, [%rd11+8];
	fma.rn.f32 	%f183, %f53, %f140, %f183;
	ld.global.f32 	%f141, [%rd11+12];
	fma.rn.f32 	%f184, %f53, %f141, %f184;
	add.s32 	%r71, %r71, 1;
	bra.uni 	$L__BB4_33;
$L__BB4_31:
	add.s32 	%r72, %r72, 1;
	bra.uni 	$L__BB4_33;
$L__BB4_32:
	mul.wide.u32 	%rd46, %r27, 4;
	add.s64 	%rd47, %rd4, %rd46;
	ld.global.f32 	%f142, [%rd47];
	add.f32 	%f181, %f181, %f142;
	add.s64 	%rd48, %rd3, %rd46;
	ld.global.f32 	%f143, [%rd48];
	fma.rn.f32 	%f182, %f142, %f143, %f182;
	add.s64 	%rd49, %rd2, %rd46;
	ld.global.f32 	%f144, [%rd49];
	fma.rn.f32 	%f183, %f142, %f144, %f183;
	add.s64 	%rd50, %rd1, %rd46;
	ld.global.f32 	%f145, [%rd50];
	fma.rn.f32 	%f184, %f142, %f145, %f184;
	add.s32 	%r71, %r71, 1;
$L__BB4_33:
	ld.global.u32 	%r33, [%rd6+60];
	setp.lt.s32 	%p18, %r33, 0;
	@%p18 bra 	$L__BB4_39;
	setp.lt.s32 	%p19, %r33, %r53;
	@%p19 bra 	$L__BB4_38;
	mul.wide.u32 	%rd51, %r33, 80;
	add.s64 	%rd12, %rd5, %rd51;
	ld.global.f32 	%f66, [%rd12];
	setp.ltu.f32 	%p20, %f66, 0f00000000;
	@%p20 bra 	$L__BB4_37;
	add.f32 	%f181, %f181, %f66;
	ld.global.f32 	%f146, [%rd12+4];
	fma.rn.f32 	%f182, %f66, %f146, %f182;
	ld.global.f32 	%f147, [%rd12+8];
	fma.rn.f32 	%f183, %f66, %f147, %f183;
	ld.global.f32 	%f148, [%rd12+12];
	fma.rn.f32 	%f184, %f66, %f148, %f184;
	add.s32 	%r71, %r71, 1;
	bra.uni 	$L__BB4_39;
$L__BB4_37:
	add.s32 	%r72, %r72, 1;
	bra.uni 	$L__BB4_39;
$L__BB4_38:
	mul.wide.u32 	%rd52, %r33, 4;
	add.s64 	%rd53, %rd4, %rd52;
	ld.global.f32 	%f149, [%rd53];
	add.f32 	%f181, %f181, %f149;
	add.s64 	%rd54, %rd3, %rd52;
	ld.global.f32 	%f150, [%rd54];
	fma.rn.f32 	%f182, %f149, %f150, %f182;
	add.s64 	%rd55, %rd2, %rd52;
	ld.global.f32 	%f151, [%rd55];
	fma.rn.f32 	%f183, %f149, %f151, %f183;
	add.s64 	%rd56, %rd1, %rd52;
	ld.global.f32 	%f152, [%rd56];
	fma.rn.f32 	%f184, %f149, %f152, %f184;
	add.s32 	%r71, %r71, 1;
$L__BB4_39:
	ld.global.u32 	%r39, [%rd6+64];
	setp.lt.s32 	%p21, %r39, 0;
	@%p21 bra 	$L__BB4_45;
	setp.lt.s32 	%p22, %r39, %r53;
	@%p22 bra 	$L__BB4_44;
	mul.wide.u32 	%rd57, %r39, 80;
	add.s64 	%rd13, %rd5, %rd57;
	ld.global.f32 	%f79, [%rd13];
	setp.ltu.f32 	%p23, %f79, 0f00000000;
	@%p23 bra 	$L__BB4_43;
	add.f32 	%f181, %f181, %f79;
	ld.global.f32 	%f153, [%rd13+4];
	fma.rn.f32 	%f182, %f79, %f153, %f182;
	ld.global.f32 	%f154, [%rd13+8];
	fma.rn.f32 	%f183, %f79, %f154, %f183;
	ld.global.f32 	%f155, [%rd13+12];
	fma.rn.f32 	%f184, %f79, %f155, %f184;
	add.s32 	%r71, %r71, 1;
	bra.uni 	$L__BB4_45;
$L__BB4_43:
	add.s32 	%r72, %r72, 1;
	bra.uni 	$L__BB4_45;
$L__BB4_44:
	mul.wide.u32 	%rd58, %r39, 4;
	add.s64 	%rd59, %rd4, %rd58;
	ld.global.f32 	%f156, [%rd59];
	add.f32 	%f181, %f181, %f156;
	add.s64 	%rd60, %rd3, %rd58;
	ld.global.f32 	%f157, [%rd60];
	fma.rn.f32 	%f182, %f156, %f157, %f182;
	add.s64 	%rd61, %rd2, %rd58;
	ld.global.f32 	%f158, [%rd61];
	fma.rn.f32 	%f183, %f156, %f158, %f183;
	add.s64 	%rd62, %rd1, %rd58;
	ld.global.f32 	%f159, [%rd62];
	fma.rn.f32 	%f184, %f156, %f159, %f184;
	add.s32 	%r71, %r71, 1;
$L__BB4_45:
	ld.global.u32 	%r45, [%rd6+68];
	setp.lt.s32 	%p24, %r45, 0;
	mov.u32 	%r86, %r72;
	@%p24 bra 	$L__BB4_50;
	setp.lt.s32 	%p25, %r45, %r53;
	@%p25 bra 	$L__BB4_49;
	mul.wide.u32 	%rd63, %r45, 80;
	add.s64 	%rd14, %rd5, %rd63;
	ld.global.f32 	%f92, [%rd14];
	setp.ltu.f32 	%p26, %f92, 0f00000000;
	mov.b32 	%r86, 1;
	@%p26 bra 	$L__BB4_50;
	add.f32 	%f181, %f181, %f92;
	ld.global.f32 	%f160, [%rd14+4];
	fma.rn.f32 	%f182, %f92, %f160, %f182;
	ld.global.f32 	%f161, [%rd14+8];
	fma.rn.f32 	%f183, %f92, %f161, %f183;
	ld.global.f32 	%f162, [%rd14+12];
	fma.rn.f32 	%f184, %f92, %f162, %f184;
	add.s32 	%r71, %r71, 1;
	mov.u32 	%r86, %r72;
	bra.uni 	$L__BB4_50;
$L__BB4_49:
	mul.wide.u32 	%rd64, %r45, 4;
	add.s64 	%rd65, %rd4, %rd64;
	ld.global.f32 	%f163, [%rd65];
	add.f32 	%f181, %f181, %f163;
	add.s64 	%rd66, %rd3, %rd64;
	ld.global.f32 	%f164, [%rd66];
	fma.rn.f32 	%f182, %f163, %f164, %f182;
	add.s64 	%rd67, %rd2, %rd64;
	ld.global.f32 	%f165, [%rd67];
	fma.rn.f32 	%f183, %f163, %f165, %f183;
	add.s64 	%rd68, %rd1, %rd64;
	ld.global.f32 	%f166, [%rd68];
	fma.rn.f32 	%f184, %f163, %f166, %f184;
	add.s32 	%r71, %r71, 1;
	mov.u32 	%r86, %r72;
$L__BB4_50:
	setp.eq.s32 	%p27, %r86, 0;
	@%p27 bra 	$L__BB4_52;
	add.s32 	%r87, %r87, 1;
	bar.sync 	0;
$L__BB4_52:
	setp.ne.s32 	%p28, %r86, 0;
	setp.lt.s32 	%p29, %r87, 100;
	and.pred  	%p30, %p28, %p29;
	@%p30 bra 	$L__BB4_4;
	setp.leu.f32 	%p31, %f181, 0f00000000;
	@%p31 bra 	$L__BB4_55;
	rcp.rn.f32 	%f214, %f181;
	mul.f32 	%f178, %f182, %f214;
	st.global.f32 	[%rd6+4], %f178;
	mul.f32 	%f179, %f214, %f183;
	st.global.f32 	[%rd6+8], %f179;
	bra.uni 	$L__BB4_56;
$L__BB4_55:
	ld.global.f32 	%f168, [%rd6+16];
	ld.global.f32 	%f169, [%rd6+28];
	add.f32 	%f170, %f168, %f169;
	mul.f32 	%f171, %f170, 0f3F000000;
	st.global.f32 	[%rd6+4], %f171;
	ld.global.f32 	%f172, [%rd6+20];
	ld.global.f32 	%f173, [%rd6+32];
	add.f32 	%f174, %f172, %f173;
	mul.f32 	%f175, %f174, 0f3F000000;
	st.global.f32 	[%rd6+8], %f175;
	ld.global.f32 	%f176, [%rd6+24];
	ld.global.f32 	%f177, [%rd6+36];
	add.f32 	%f184, %f176, %f177;
	mov.f32 	%f214, 0f3F000000;
$L__BB4_56:
	mul.f32 	%f180, %f184, %f214;
	st.global.f32 	[%rd6+12], %f180;
	st.global.u32 	[%rd6+76], %r71;
	membar.gl;
	st.global.f32 	[%rd6], %f181;
$L__BB4_57:
	sub.s32 	%r69, %r69, %r3;
	setp.gt.s32 	%p32, %r69, -1;
	@%p32 bra 	$L__BB4_2;
$L__BB4_58:
	ret;

}
	// .globl	_Z25moveChildrenToFrontKernelP10OctreeNodeii
.visible .entry _Z25moveChildrenToFrontKernelP10OctreeNodeii(
	.param .u64 .ptr .align 1 _Z25moveChildrenToFrontKernelP10OctreeNodeii_param_0,
	.param .u32 _Z25moveChildrenToFrontKernelP10OctreeNodeii_param_1,
	.param .u32 _Z25moveChildrenToFrontKernelP10OctreeNodeii_param_2
)
{
	.local .align 16 .b8 	__local_depot5[32];
	.reg .b64 	%SP;
	.reg .b64 	%SPL;
	.reg .pred 	%p<19>;
	.reg .b32 	%r<62>;
	.reg .b64 	%rd<21>;

	mov.u64 	%SPL, __local_depot5;
	ld.param.u64 	%rd4, [_Z25moveChildrenToFrontKernelP10OctreeNodeii_param_0];
	ld.param.u32 	%r30, [_Z25moveChildrenToFrontKernelP10OctreeNodeii_param_1];
	ld.param.u32 	%r29, [_Z25moveChildrenToFrontKernelP10OctreeNodeii_param_2];
	add.u64 	%rd1, %SPL, 0;
	mov.u32 	%r31, %ctaid.x;
	mov.u32 	%r1, %ntid.x;
	mov.u32 	%r32, %tid.x;
	mad.lo.s32 	%r33, %r31, %r1, %r32;
	add.s32 	%r53, %r33, %r30;
	setp.ge.s32 	%p1, %r53, %r29;
	@%p1 bra 	$L__BB5_19;
	mov.u32 	%r34, %nctaid.x;
	mul.lo.s32 	%r3, %r1, %r34;
	cvta.to.global.u64 	%rd2, %rd4;
$L__BB5_2:
	mul.wide.s32 	%rd6, %r53, 80;
	add.s64 	%rd3, %rd2, %rd6;
	ld.global.u32 	%r5, [%rd3+40];
	setp.lt.s32 	%p2, %r5, 0;
	mov.b32 	%r55, 0;
	@%p2 bra 	$L__BB5_4;
	st.local.u32 	[%rd1], %r5;
	mov.b32 	%r55, 1;
$L__BB5_4:
	ld.global.u32 	%r7, [%rd3+44];
	setp.lt.s32 	%p3, %r7, 0;
	@%p3 bra 	$L__BB5_6;
	add.s32 	%r8, %r55, 1;
	mul.wide.u32 	%rd7, %r55, 4;
	add.s64 	%rd8, %rd1, %rd7;
	st.local.u32 	[%rd8], %r7;
	mov.u32 	%r55, %r8;
$L__BB5_6:
	ld.global.u32 	%r10, [%rd3+48];
	setp.lt.s32 	%p4, %r10, 0;
	@%p4 bra 	$L__BB5_8;
	add.s32 	%r11, %r55, 1;
	mul.wide.u32 	%rd9, %r55, 4;
	add.s64 	%rd10, %rd1, %rd9;
	st.local.u32 	[%rd10], %r10;
	mov.u32 	%r55, %r11;
$L__BB5_8:
	ld.global.u32 	%r13, [%rd3+52];
	setp.lt.s32 	%p5, %r13, 0;
	@%p5 bra 	$L__BB5_10;
	add.s32 	%r14, %r55, 1;
	mul.wide.u32 	%rd11, %r55, 4;
	add.s64 	%rd12, %rd1, %rd11;
	st.local.u32 	[%rd12], %r13;
	mov.u32 	%r55, %r14;
$L__BB5_10:
	ld.global.u32 	%r16, [%rd3+56];
	setp.lt.s32 	%p6, %r16, 0;
	@%p6 bra 	$L__BB5_12;
	add.s32 	%r17, %r55, 1;
	mul.wide.u32 	%rd13, %r55, 4;
	add.s64 	%rd14, %rd1, %rd13;
	st.local.u32 	[%rd14], %r16;
	mov.u32 	%r55, %r17;
$L__BB5_12:
	ld.global.u32 	%r19, [%rd3+60];
	setp.lt.s32 	%p7, %r19, 0;
	@%p7 bra 	$L__BB5_14;
	add.s32 	%r20, %r55, 1;
	mul.wide.u32 	%rd15, %r55, 4;
	add.s64 	%rd16, %rd1, %rd15;
	st.local.u32 	[%rd16], %r19;
	mov.u32 	%r55, %r20;
$L__BB5_14:
	ld.global.u32 	%r22, [%rd3+64];
	setp.lt.s32 	%p8, %r22, 0;
	@%p8 bra 	$L__BB5_16;
	add.s32 	%r23, %r55, 1;
	mul.wide.u32 	%rd17, %r55, 4;
	add.s64 	%rd18, %rd1, %rd17;
	st.local.u32 	[%rd18], %r22;
	mov.u32 	%r55, %r23;
$L__BB5_16:
	ld.global.u32 	%r25, [%rd3+68];
	setp.lt.s32 	%p9, %r25, 0;
	@%p9 bra 	$L__BB5_18;
	add.s32 	%r26, %r55, 1;
	mul.wide.u32 	%rd19, %r55, 4;
	add.s64 	%rd20, %rd1, %rd19;
	st.local.u32 	[%rd20], %r25;
	mov.u32 	%r55, %r26;
$L__BB5_18:
	setp.eq.s32 	%p10, %r55, 0;
	ld.local.v4.u32 	{%r37, %r38, %r39, %r40}, [%rd1];
	selp.b32 	%r41, -1, %r37, %p10;
	st.global.u32 	[%rd3+40], %r41;
	setp.gt.u32 	%p11, %r55, 1;
	selp.b32 	%r42, %r38, -1, %p11;
	st.global.u32 	[%rd3+44], %r42;
	setp.gt.u32 	%p12, %r55, 2;
	selp.b32 	%r43, %r39, -1, %p12;
	st.global.u32 	[%rd3+48], %r43;
	setp.gt.u32 	%p13, %r55, 3;
	selp.b32 	%r44, %r40, -1, %p13;
	st.global.u32 	[%rd3+52], %r44;
	setp.gt.u32 	%p14, %r55, 4;
	ld.local.v4.u32 	{%r45, %r46, %r47, %r48}, [%rd1+16];
	selp.b32 	%r49, %r45, -1, %p14;
	st.global.u32 	[%rd3+56], %r49;
	setp.gt.u32 	%p15, %r55, 5;
	selp.b32 	%r50, %r46, -1, %p15;
	st.global.u32 	[%rd3+60], %r50;
	setp.gt.u32 	%p16, %r55, 6;
	selp.b32 	%r51, %r47, -1, %p16;
	st.global.u32 	[%rd3+64], %r51;
	setp.gt.u32 	%p17, %r55, 7;
	selp.b32 	%r52, %r48, -1, %p17;
	st.global.u32 	[%rd3+68], %r52;
	add.s32 	%r53, %r53, %r3;
	setp.lt.s32 	%p18, %r53, %r29;
	@%p18 bra 	$L__BB5_2;
$L__BB5_19:
	ret;

}
	// .globl	_Z18computeForceKernelPKfS0_S0_S0_PKiPfS3_S3_PK10OctreeNodeif
.visible .entry _Z18computeForceKernelPKfS0_S0_S0_PKiPfS3_S3_PK10OctreeNodeif(
	.param .u64 .ptr .align 1 _Z18computeForceKernelPKfS0_S0_S0_PKiPfS3_S3_PK10OctreeNodeif_param_0,
	.param .u64 .ptr .align 1 _Z18computeForceKernelPKfS0_S0_S0_PKiPfS3_S3_PK10OctreeNodeif_param_1,
	.param .u64 .ptr .align 1 _Z18computeForceKernelPKfS0_S0_S0_PKiPfS3_S3_PK10OctreeNodeif_param_2,
	.param .u64 .ptr .align 1 _Z18computeForceKernelPKfS0_S0_S0_PKiPfS3_S3_PK10OctreeNodeif_param_3,
	.param .u64 .ptr .align 1 _Z18computeForceKernelPKfS0_S0_S0_PKiPfS3_S3_PK10OctreeNodeif_param_4,
	.param .u64 .ptr .align 1 _Z18computeForceKernelPKfS0_S0_S0_PKiPfS3_S3_PK10OctreeNodeif_param_5,
	.param .u64 .ptr .align 1 _Z18computeForceKernelPKfS0_S0_S0_PKiPfS3_S3_PK10OctreeNodeif_param_6,
	.param .u64 .ptr .align 1 _Z18computeForceKernelPKfS0_S0_S0_PKiPfS3_S3_PK10OctreeNodeif_param_7,
	.param .u64 .ptr .align 1 _Z18computeForceKernelPKfS0_S0_S0_PKiPfS3_S3_PK10OctreeNodeif_param_8,
	.param .u32 _Z18computeForceKernelPKfS0_S0_S0_PKiPfS3_S3_PK10OctreeNodeif_param_9,
	.param .f32 _Z18computeForceKernelPKfS0_S0_S0_PKiPfS3_S3_PK10OctreeNodeif_param_10
)
{
	.reg .pred 	%p<41>;
	.reg .b32 	%r<158>;
	.reg .b32 	%f<96>;
	.reg .b64 	%rd<56>;
	// demoted variable
	.shared .align 4 .b8 _ZZ18computeForceKernelPKfS0_S0_S0_PKiPfS3_S3_PK10OctreeNodeifE9sNodeData[320];
	// demoted variable
	.shared .align 4 .b8 _ZZ18computeForceKernelPKfS0_S0_S0_PKiPfS3_S3_PK10OctreeNodeifE6sStack[2048];
	ld.param.u64 	%rd11, [_Z18computeForceKernelPKfS0_S0_S0_PKiPfS3_S3_PK10OctreeNodeif_param_5];
	ld.param.u64 	%rd12, [_Z18computeForceKernelPKfS0_S0_S0_PKiPfS3_S3_PK10OctreeNodeif_param_6];
	ld.param.u64 	%rd13, [_Z18computeForceKernelPKfS0_S0_S0_PKiPfS3_S3_PK10OctreeNodeif_param_7];
	ld.param.u64 	%rd14, [_Z18computeForceKernelPKfS0_S0_S0_PKiPfS3_S3_PK10OctreeNodeif_param_8];
	ld.param.u32 	%r72, [_Z18computeForceKernelPKfS0_S0_S0_PKiPfS3_S3_PK10OctreeNodeif_param_9];
	ld.param.f32 	%f35, [_Z18computeForceKernelPKfS0_S0_S0_PKiPfS3_S3_PK10OctreeNodeif_param_10];
	cvta.to.global.u64 	%rd1, %rd14;
	cvta.to.global.u64 	%rd2, %rd13;
	cvta.to.global.u64 	%rd3, %rd12;
	cvta.to.global.u64 	%rd4, %rd11;
	mov.u32 	%r73, %ctaid.x;
	mov.u32 	%r74, %ntid.x;
	mov.u32 	%r1, %tid.x;
	mad.lo.s32 	%r134, %r73, %r74, %r1;
	mov.u32 	%r75, %nctaid.x;
	mul.lo.s32 	%r3, %r74, %r75;
	setp.ge.s32 	%p1, %r134, %r72;
	@%p1 bra 	$L__BB6_62;
	ld.param.u64 	%rd54, [_Z18computeForceKernelPKfS0_S0_S0_PKiPfS3_S3_PK10OctreeNodeif_param_4];
	shr.u32 	%r76, %r1, 5;
	and.b32  	%r4, %r1, 31;
	setp.eq.s64 	%p2, %rd54, 0;
	shl.b32 	%r77, %r76, 8;
	mov.u32 	%r78, _ZZ18computeForceKernelPKfS0_S0_S0_PKiPfS3_S3_PK10OctreeNodeifE6sStack;
	add.s32 	%r5, %r78, %r77;
	mov.u32 	%r79, _ZZ18computeForceKernelPKfS0_S0_S0_PKiPfS3_S3_PK10OctreeNodeifE9sNodeData;
	mad.lo.s32 	%r6, %r76, 40, %r79;
	@%p2 bra 	$L__BB6_2;
	bra.uni 	$L__BB6_32;
$L__BB6_2:
	ld.param.u64 	%rd53, [_Z18computeForceKernelPKfS0_S0_S0_PKiPfS3_S3_PK10OctreeNodeif_param_2];
	ld.param.u64 	%rd51, [_Z18computeForceKernelPKfS0_S0_S0_PKiPfS3_S3_PK10OctreeNodeif_param_1];
	ld.param.u64 	%rd49, [_Z18computeForceKernelPKfS0_S0_S0_PKiPfS3_S3_PK10OctreeNodeif_param_0];
	setp.ne.s32 	%p22, %r4, 0;
	cvta.to.global.u64 	%rd33, %rd49;
	mul.wide.s32 	%rd34, %r134, 4;
	add.s64 	%rd35, %rd33, %rd34;
	ld.global.f32 	%f1, [%rd35];
	cvta.to.global.u64 	%rd36, %rd51;
	add.s64 	%rd37, %rd36, %rd34;
	ld.global.f32 	%f2, [%rd37];
	cvta.to.global.u64 	%rd38, %rd53;
	add.s64 	%rd39, %rd38, %rd34;
	ld.global.f32 	%f3, [%rd39];
	@%p22 bra 	$L__BB6_4;
	mov.b32 	%r107, 0;
	st.shared.u32 	[%r5], %r107;
$L__BB6_4:
	membar.cta;
	mov.f32 	%f89, 0f00000000;
	mov.b32 	%r145, 0;
	mov.f32 	%f88, %f89;
	mov.f32 	%f87, %f89;
$L__BB6_5:
	setp.ne.s32 	%p23, %r4, 0;
	shl.b32 	%r109, %r145, 2;
	add.s32 	%r9, %r5, %r109;
	@%p23 bra 	$L__BB6_7;
	ld.shared.u32 	%r110, [%r9];
	mul.wide.s32 	%rd40, %r110, 80;
	add.s64 	%rd41, %rd1, %rd40;
	ld.global.f32 	%f61, [%rd41];
	st.shared.f32 	[%r6], %f61;
	ld.global.f32 	%f62, [%rd41+4];
	st.shared.f32 	[%r6+4], %f62;
	ld.global.f32 	%f63, [%rd41+8];
	st.shared.f32 	[%r6+8], %f63;
	ld.global.f32 	%f64, [%rd41+12];
	st.shared.f32 	[%r6+12], %f64;
	ld.global.f32 	%f65, [%rd41+28];
	ld.global.f32 	%f66, [%rd41+16];
	sub.f32 	%f67, %f65, %f66;
	st.shared.f32 	[%r6+16], %f67;
	ld.global.u32 	%r111, [%rd41+72];
	cvt.rn.f32.s32 	%f68, %r111;
	st.shared.f32 	[%r6+20], %f68;
$L__BB6_7:
	membar.cta;
	ld.shared.f32 	%f7, [%r6];
	ld.shared.f32 	%f69, [%r6+20];
	cvt.rzi.s32.f32 	%r112, %f69;
	setp.gt.f32 	%p24, %f7, 0f00000000;
	setp.ne.s32 	%p25, %r112, %r134;
	and.pred  	%p26, %p24, %p25;
	@%p26 bra 	$L__BB6_9;
	add.s32 	%r145, %r145, -1;
	bra.uni 	$L__BB6_30;
$L__BB6_9:
	ld.shared.f32 	%f70, [%r6+16];
	ld.shared.f32 	%f71, [%r6+12];
	ld.shared.f32 	%f72, [%r6+8];
	ld.shared.f32 	%f73, [%r6+4];
	sub.f32 	%f8, %f73, %f1;
	sub.f32 	%f9, %f72, %f2;
	sub.f32 	%f10, %f71, %f3;
	mul.f32 	%f74, %f8, %f8;
	fma.rn.f32 	%f75, %f9, %f9, %f74;
	fma.rn.f32 	%f76, %f10, %f10, %f75;
	add.f32 	%f11, %f76, 0f358637BE;
	sqrt.rn.f32 	%f77, %f11;
	add.f32 	%f78, %f77, 0f358637BD;
	div.rn.f32 	%f79, %f70, %f78;
	setp.lt.f32 	%p27, %f79, %f35;
	mov.b32 	%r114, -1;
	vote.sync.ballot.b32 	%r115, %p27, %r114;
	setp.eq.s32 	%p29, %r115, -1;
	@%p29 bra 	$L__BB6_29;
	setp.ne.s32 	%p30, %r4, 0;
	@%p30 bra 	$L__BB6_28;
	ld.shared.u32 	%r117, [%r9];
	mul.wide.s32 	%rd42, %r117, 80;
	add.s64 	%rd43, %rd1, %rd42;
	add.s64 	%rd5, %rd43, 40;
	ld.global.u32 	%r11, [%rd43+40];
	setp.lt.s32 	%p31, %r11, 0;
	mov.b32 	%r137, 0;
	@%p31 bra 	$L__BB6_13;
	st.shared.u32 	[%r9], %r11;
	mov.b32 	%r137, 1;
$L__BB6_13:
	ld.global.u32 	%r13, [%rd5+4];
	setp.lt.s32 	%p32, %r13, 0;
	@%p32 bra 	$L__BB6_15;
	shl.b32 	%r119, %r137, 2;
	add.s32 	%r120, %r9, %r119;
	st.shared.u32 	[%r120], %r13;
	add.s32 	%r137, %r137, 1;
$L__BB6_15:
	ld.global.u32 	%r16, [%rd5+8];
	setp.lt.s32 	%p33, %r16, 0;
	@%p33 bra 	$L__BB6_17;
	shl.b32 	%r121, %r137, 2;
	add.s32 	%r122, %r9, %r121;
	st.shared.u32 	[%r122], %r16;
	add.s32 	%r137, %r137, 1;
$L__BB6_17:
	ld.global.u32 	%r19, [%rd5+12];
	setp.lt.s32 	%p34, %r19, 0;
	@%p34 bra 	$L__BB6_19;
	shl.b32 	%r123, %r137, 2;
	add.s32 	%r124, %r9, %r123;
	st.shared.u32 	[%r124], %r19;
	add.s32 	%r137, %r137, 1;
$L__BB6_19:
	ld.global.u32 	%r22, [%rd5+16];
	setp.lt.s32 	%p35, %r22, 0;
	@%p35 bra 	$L__BB6_21;
	shl.b32 	%r125, %r137, 2;
	add.s32 	%r126, %r9, %r125;
	st.shared.u32 	[%r126], %r22;
	add.s32 	%r137, %r137, 1;
$L__BB6_21:
	ld.global.u32 	%r25, [%rd5+20];
	setp.lt.s32 	%p36, %r25, 0;
	@%p36 bra 	$L__BB6_23;
	shl.b32 	%r127, %r137, 2;
	add.s32 	%r128, %r9, %r127;
	st.shared.u32 	[%r128], %r25;
	add.s32 	%r137, %r137, 1;
$L__BB6_23:
	ld.global.u32 	%r28, [%rd5+24];
	setp.lt.s32 	%p37, %r28, 0;
	@%p37 bra 	$L__BB6_25;
	shl.b32 	%r129, %r137, 2;
	add.s32 	%r130, %r9, %r129;
	st.shared.u32 	[%r130], %r28;
	add.s32 	%r137, %r137, 1;
$L__BB6_25:
	ld.global.u32 	%r31, [%rd5+28];
	setp.lt.s32 	%p38, %r31, 0;
	@%p38 bra 	$L__BB6_27;
	shl.b32 	%r131, %r137, 2;
	add.s32 	%r132, %r9, %r131;
	st.shared.u32 	[%r132], %r31;
	add.s32 	%r137, %r137, 1;
$L__BB6_27:
	add.s32 	%r133, %r145, %r137;
	add.s32 	%r145, %r133, -1;
$L__BB6_28:
	membar.cta;
	bra.uni 	$L__BB6_30;
$L__BB6_29:
	rsqrt.approx.f32 	%f80, %f11;
	mul.f32 	%f81, %f80, %f80;
	mul.f32 	%f82, %f80, %f81;
	mul.f32 	%f83, %f7, %f82;
	fma.rn.f32 	%f87, %f8, %f83, %f87;
	fma.rn.f32 	%f88, %f9, %f83, %f88;
	fma.rn.f32 	%f89, %f10, %f83, %f89;
	add.s32 	%r145, %r145, -1;
$L__BB6_30:
	setp.lt.u32 	%p39, %r145, 63;
	@%p39 bra 	$L__BB6_5;
	mul.wide.s32 	%rd44, %r134, 4;
	add.s64 	%rd45, %rd4, %rd44;
	st.global.f32 	[%rd45], %f87;
	add.s64 	%rd46, %rd3, %rd44;
	st.global.f32 	[%rd46], %f88;
	add.s64 	%rd47, %rd2, %rd44;
	st.global.f32 	[%rd47], %f89;
	add.s32 	%r134, %r134, %r3;
	setp.lt.s32 	%p40, %r134, %r72;
	@%p40 bra 	$L__BB6_2;
	bra.uni 	$L__BB6_62;
$L__BB6_32:
	ld.param.u64 	%rd55, [_Z18computeForceKernelPKfS0_S0_S0_PKiPfS3_S3_PK10OctreeNodeif_param_4];
	ld.param.u64 	%rd52, [_Z18computeForceKernelPKfS0_S0_S0_PKiPfS3_S3_PK10OctreeNodeif_param_2];
	ld.param.u64 	%rd50, [_Z18computeForceKernelPKfS0_S0_S0_PKiPfS3_S3_PK10OctreeNodeif_param_1];
	ld.param.u64 	%rd48, [_Z18computeForceKernelPKfS0_S0_S0_PKiPfS3_S3_PK10OctreeNodeif_param_0];
	setp.ne.s32 	%p3, %r4, 0;
	cvta.to.global.u64 	%rd15, %rd55;
	mul.wide.s32 	%rd16, %r134, 4;
	add.s64 	%rd17, %rd15, %rd16;
	ld.global.u32 	%r40, [%rd17];
	cvta.to.global.u64 	%rd18, %rd48;
	mul.wide.s32 	%rd19, %r40, 4;
	add.s64 	%rd20, %rd18, %rd19;
	ld.global.f32 	%f18, [%rd20];
	cvta.to.global.u64 	%rd21, %rd50;
	add.s64 	%rd22, %rd21, %rd19;
	ld.global.f32 	%f19, [%rd22];
	cvta.to.global.u64 	%rd23, %rd52;
	add.s64 	%rd24, %rd23, %rd19;
	ld.global.f32 	%f20, [%rd24];
	@%p3 bra 	$L__BB6_34;
	mov.b32 	%r80, 0;
	st.shared.u32 	[%r5], %r80;
$L__BB6_34:
	membar.cta;
	mov.f32 	%f95, 0f00000000;
	mov.b32 	%r157, 0;
	mov.f32 	%f94, %f95;
	mov.f32 	%f93, %f95;
$L__BB6_35:
	setp.ne.s32 	%p4, %r4, 0;
	shl.b32 	%r82, %r157, 2;
	add.s32 	%r42, %r5, %r82;
	@%p4 bra 	$L__BB6_37;
	ld.shared.u32 	%r83, [%r42];
	mul.wide.s32 	%rd25, %r83, 80;
	add.s64 	%rd26, %rd1, %rd25;
	ld.global.f32 	%f37, [%rd26];
	st.shared.f32 	[%r6], %f37;
	ld.global.f32 	%f38, [%rd26+4];
	st.shared.f32 	[%r6+4], %f38;
	ld.global.f32 	%f39, [%rd26+8];
	st.shared.f32 	[%r6+8], %f39;
	ld.global.f32 	%f40, [%rd26+12];
	st.shared.f32 	[%r6+12], %f40;
	ld.global.f32 	%f41, [%rd26+28];
	ld.global.f32 	%f42, [%rd26+16];
	sub.f32 	%f43, %f41, %f42;
	st.shared.f32 	[%r6+16], %f43;
	ld.global.u32 	%r84, [%rd26+72];
	cvt.rn.f32.s32 	%f44, %r84;
	st.shared.f32 	[%r6+20], %f44;
$L__BB6_37:
	membar.cta;
	ld.shared.f32 	%f24, [%r6];
	ld.shared.f32 	%f45, [%r6+20];
	cvt.rzi.s32.f32 	%r85, %f45;
	setp.leu.f32 	%p5, %f24, 0f00000000;
	setp.eq.s32 	%p6, %r85, %r40;
	or.pred  	%p7, %p5, %p6;
	@%p7 bra 	$L__BB6_59;
	ld.shared.f32 	%f46, [%r6+16];
	ld.shared.f32 	%f47, [%r6+12];
	ld.shared.f32 	%f48, [%r6+8];
	ld.shared.f32 	%f49, [%r6+4];
	sub.f32 	%f25, %f49, %f18;
	sub.f32 	%f26, %f48, %f19;
	sub.f32 	%f27, %f47, %f20;
	mul.f32 	%f50, %f25, %f25;
	fma.rn.f32 	%f51, %f26, %f26, %f50;
	fma.rn.f32 	%f52, %f27, %f27, %f51;
	add.f32 	%f28, %f52, 0f358637BE;
	sqrt.rn.f32 	%f53, %f28;
	add.f32 	%f54, %f53, 0f358637BD;
	div.rn.f32 	%f55, %f46, %f54;
	setp.lt.f32 	%p8, %f55, %f35;
	mov.b32 	%r87, -1;
	vote.sync.ballot.b32 	%r88, %p8, %r87;
	setp.ne.s32 	%p10, %r88, -1;
	@%p10 bra 	$L__BB6_40;
	rsqrt.approx.f32 	%f56, %f28;
	mul.f32 	%f57, %f56, %f56;
	mul.f32 	%f58, %f56, %f57;
	mul.f32 	%f59, %f24, %f58;
	fma.rn.f32 	%f93, %f25, %f59, %f93;
	fma.rn.f32 	%f94, %f26, %f59, %f94;
	fma.rn.f32 	%f95, %f27, %f59, %f95;
	add.s32 	%r157, %r157, -1;
	bra.uni 	$L__BB6_60;
$L__BB6_40:
	setp.ne.s32 	%p11, %r4, 0;
	@%p11 bra 	$L__BB6_58;
	ld.shared.u32 	%r90, [%r42];
	mul.wide.s32 	%rd27, %r90, 80;
	add.s64 	%rd28, %rd1, %rd27;
	add.s64 	%rd6, %rd28, 40;
	ld.global.u32 	%r44, [%rd28+40];
	setp.lt.s32 	%p12, %r44, 0;
	mov.b32 	%r149, 0;
	@%p12 bra 	$L__BB6_43;
	st.shared.u32 	[%r42], %r44;
	mov.b32 	%r149, 1;
$L__BB6_43:
	ld.global.u32 	%r46, [%rd6+4];
	setp.lt.s32 	%p13, %r46, 0;
	@%p13 bra 	$L__BB6_45;
	shl.b32 	%r92, %r149, 2;
	add.s32 	%r93, %r42, %r92;
	st.shared.u32 	[%r93], %r46;
	add.s32 	%r149, %r149, 1;
$L__BB6_45:
	ld.global.u32 	%r49, [%rd6+8];
	setp.lt.s32 	%p14, %r49, 0;
	@%p14 bra 	$L__BB6_47;
	shl.b32 	%r94, %r149, 2;
	add.s32 	%r95, %r42, %r94;
	st.shared.u32 	[%r95], %r49;
	add.s32 	%r149, %r149, 1;
$L__BB6_47:
	ld.global.u32 	%r52, [%rd6+12];
	setp.lt.s32 	%p15, %r52, 0;
	@%p15 bra 	$L__BB6_49;
	shl.b32 	%r96, %r149, 2;
	add.s32 	%r97, %r42, %r96;
	st.shared.u32 	[%r97], %r52;
	add.s32 	%r149, %r149, 1;
$L__BB6_49:
	ld.global.u32 	%r55, [%rd6+16];
	setp.lt.s32 	%p16, %r55, 0;
	@%p16 bra 	$L__BB6_51;
	shl.b32 	%r98, %r149, 2;
	add.s32 	%r99, %r42, %r98;
	st.shared.u32 	[%r99], %r55;
	add.s32 	%r149, %r149, 1;
$L__BB6_51:
	ld.global.u32 	%r58, [%rd6+20];
	setp.lt.s32 	%p17, %r58, 0;
	@%p17 bra 	$L__BB6_53;
	shl.b32 	%r100, %r149, 2;
	add.s32 	%r101, %r42, %r100;
	st.shared.u32 	[%r101], %r58;
	add.s32 	%r149, %r149, 1;
$L__BB6_53:
	ld.global.u32 	%r61, [%rd6+24];
	setp.lt.s32 	%p18, %r61, 0;
	@%p18 bra 	$L__BB6_55;
	shl.b32 	%r102, %r149, 2;
	add.s32 	%r103, %r42, %r102;
	st.shared.u32 	[%r103], %r61;
	add.s32 	%r149, %r149, 1;
$L__BB6_55:
	ld.global.u32 	%r64, [%rd6+28];
	setp.lt.s32 	%p19, %r64, 0;
	@%p19 bra 	$L__BB6_57;
	shl.b32 	%r104, %r149, 2;
	add.s32 	%r105, %r42, %r104;
	st.shared.u32 	[%r105], %r64;
	add.s32 	%r149, %r149, 1;
$L__BB6_57:
	add.s32 	%r106, %r157, %r149;
	add.s32 	%r157, %r106, -1;
$L__BB6_58:
	membar.cta;
	bra.uni 	$L__BB6_60;
$L__BB6_59:
	add.s32 	%r157, %r157, -1;
$L__BB6_60:
	setp.lt.u32 	%p20, %r157, 63;
	@%p20 bra 	$L__BB6_35;
	mul.wide.s32 	%rd29, %r40, 4;
	add.s64 	%rd30, %rd4, %rd29;
	st.global.f32 	[%rd30], %f93;
	add.s64 	%rd31, %rd3, %rd29;
	st.global.f32 	[%rd31], %f94;
	add.s64 	%rd32, %rd2, %rd29;
	st.global.f32 	[%rd32], %f95;
	add.s32 	%r134, %r134, %r3;
	setp.lt.s32 	%p21, %r134, %r72;
	@%p21 bra 	$L__BB6_32;
$L__BB6_62:
	ret;

}
	// .globl	_Z15integrateKernelPfS_S_S_S_S_PKfS1_S1_if
.visible .entry _Z15integrateKernelPfS_S_S_S_S_PKfS1_S1_if(
	.param .u64 .ptr .align 1 _Z15integrateKernelPfS_S_S_S_S_PKfS1_S1_if_param_0,
	.param .u64 .ptr .align 1 _Z15integrateKernelPfS_S_S_S_S_PKfS1_S1_if_param_1,
	.param .u64 .ptr .align 1 _Z15integrateKernelPfS_S_S_S_S_PKfS1_S1_if_param_2,
	.param .u64 .ptr .align 1 _Z15integrateKernelPfS_S_S_S_S_PKfS1_S1_if_param_3,
	.param .u64 .ptr .align 1 _Z15integrateKernelPfS_S_S_S_S_PKfS1_S1_if_param_4,
	.param .u64 .ptr .align 1 _Z15integrateKernelPfS_S_S_S_S_PKfS1_S1_if_param_5,
	.param .u64 .ptr .align 1 _Z15integrateKernelPfS_S_S_S_S_PKfS1_S1_if_param_6,
	.param .u64 .ptr .align 1 _Z15integrateKernelPfS_S_S_S_S_PKfS1_S1_if_param_7,
	.param .u64 .ptr .align 1 _Z15integrateKernelPfS_S_S_S_S_PKfS1_S1_if_param_8,
	.param .u32 _Z15integrateKernelPfS_S_S_S_S_PKfS1_S1_if_param_9,
	.param .f32 _Z15integrateKernelPfS_S_S_S_S_PKfS1_S1_if_param_10
)
{
	.reg .pred 	%p<3>;
	.reg .b32 	%r<11>;
	.reg .b32 	%f<21>;
	.reg .b64 	%rd<38>;

	ld.param.u32 	%r6, [_Z15integrateKernelPfS_S_S_S_S_PKfS1_S1_if_param_9];
	mov.u32 	%r7, %ctaid.x;
	mov.u32 	%r1, %ntid.x;
	mov.u32 	%r8, %tid.x;
	mad.lo.s32 	%r10, %r7, %r1, %r8;
	setp.ge.s32 	%p1, %r10, %r6;
	@%p1 bra 	$L__BB7_3;
	ld.param.u64 	%rd37, [_Z15integrateKernelPfS_S_S_S_S_PKfS1_S1_if_param_8];
	ld.param.u64 	%rd36, [_Z15integrateKernelPfS_S_S_S_S_PKfS1_S1_if_param_7];
	ld.param.u64 	%rd35, [_Z15integrateKernelPfS_S_S_S_S_PKfS1_S1_if_param_6];
	ld.param.u64 	%rd34, [_Z15integrateKernelPfS_S_S_S_S_PKfS1_S1_if_param_5];
	ld.param.u64 	%rd33, [_Z15integrateKernelPfS_S_S_S_S_PKfS1_S1_if_param_4];
	ld.param.u64 	%rd32, [_Z15integrateKernelPfS_S_S_S_S_PKfS1_S1_if_param_3];
	ld.param.u64 	%rd31, [_Z15integrateKernelPfS_S_S_S_S_PKfS1_S1_if_param_2];
	ld.param.u64 	%rd30, [_Z15integrateKernelPfS_S_S_S_S_PKfS1_S1_if_param_1];
	ld.param.u64 	%rd29, [_Z15integrateKernelPfS_S_S_S_S_PKfS1_S1_if_param_0];
	mov.u32 	%r9, %nctaid.x;
	mul.lo.s32 	%r3, %r1, %r9;
	cvta.to.global.u64 	%rd1, %rd35;
	cvta.to.global.u64 	%rd2, %rd32;
	cvta.to.global.u64 	%rd3, %rd36;
	cvta.to.global.u64 	%rd4, %rd33;
	cvta.to.global.u64 	%rd5, %rd37;
	cvta.to.global.u64 	%rd6, %rd34;
	cvta.to.global.u64 	%rd7, %rd29;
	cvta.to.global.u64 	%rd8, %rd30;
	cvta.to.global.u64 	%rd9, %rd31;
$L__BB7_2:
	ld.param.f32 	%f20, [_Z15integrateKernelPfS_S_S_S_S_PKfS1_S1_if_param_10];
	mul.wide.s32 	%rd19, %r10, 4;
	add.s64 	%rd20, %rd1, %rd19;
	ld.global.f32 	%f2, [%rd20];
	add.s64 	%rd21, %rd2, %rd19;
	ld.global.f32 	%f3, [%rd21];
	fma.rn.f32 	%f4, %f20, %f2, %f3;
	st.global.f32 	[%rd21], %f4;
	add.s64 	%rd22, %rd3, %rd19;
	ld.global.f32 	%f5, [%rd22];
	add.s64 	%rd23, %rd4, %rd19;
	ld.global.f32 	%f6, [%rd23];
	fma.rn.f32 	%f7, %f20, %f5, %f6;
	st.global.f32 	[%rd23], %f7;
	add.s64 	%rd24, %rd5, %rd19;
	ld.global.f32 	%f8, [%rd24];
	add.s64 	%rd25, %rd6, %rd19;
	ld.global.f32 	%f9, [%rd25];
	fma.rn.f32 	%f10, %f20, %f8, %f9;
	st.global.f32 	[%rd25], %f10;
	ld.global.f32 	%f11, [%rd21];
	add.s64 	%rd26, %rd7, %rd19;
	ld.global.f32 	%f12, [%rd26];
	fma.rn.f32 	%f13, %f20, %f11, %f12;
	st.global.f32 	[%rd26], %f13;
	ld.global.f32 	%f14, [%rd23];
	add.s64 	%rd27, %rd8, %rd19;
	ld.global.f32 	%f15, [%rd27];
	fma.rn.f32 	%f16, %f20, %f14, %f15;
	st.global.f32 	[%rd27], %f16;
	ld.global.f32 	%f17, [%rd25];
	add.s64 	%rd28, %rd9, %rd19;
	ld.global.f32 	%f18, [%rd28];
	fma.rn.f32 	%f19, %f20, %f17, %f18;
	st.global.f32 	[%rd28], %f19;
	add.s32 	%r10, %r10, %r3;
	setp.lt.s32 	%p2, %r10, %r6;
	@%p2 bra 	$L__BB7_2;
$L__BB7_3:
	ret;

}


// ===== COMPILED SASS (sm_100) =====

	.target	sm_100

	.elftype	@"ET_EXEC"


//--------------------- .note.nv.tkinfo           --------------------------
	.section	.note.nv.tkinfo,"",@"SHT_NOTE"
	.sectionflags	@"SHF_NOTE_NV_TKINFO"
	.tkinfo
        /*0018*/ 	.word	0x00000002
        /*0030*/ 	.string	""
        /*0030*/ 	.string	"ptxas"
        /*0030*/ 	.string	"Cuda compilation tools, release 13.0, V13.0.88"
        /*0030*/ 	.string	"Build cuda_13.0.r13.0/compiler.36424714_0"
        /*0030*/ 	.string	"-arch sm_100 -m 64 "



//--------------------- .note.nv.cuinfo           --------------------------
	.section	.note.nv.cuinfo,"",@"SHT_NOTE"
	.sectionflags	@"SHF_NOTE_NV_CUINFO"
        /*0018*/ 	.short	0x0002
        /*001a*/ 	.short	0x0064
        /*001c*/ 	.short	0x0082
	.zero		2


//--------------------- .nv.info                  --------------------------
	.section	.nv.info,"",@"SHT_CUDA_INFO"
	.align	4


	//----- nvinfo : EIATTR_REGCOUNT
	.align		4
        /*0000*/ 	.byte	0x04, 0x2f
        /*0002*/ 	.short	(.L_1 - .L_0)
	.align		4
.L_0:
        /*0004*/ 	.word	index@(_Z24computeBoundingBoxKernelPKfS0_S0_iPfS1_S1_S1_S1_S1_Pi)
        /*0008*/ 	.word	0x00000028


	//----- nvinfo : EIATTR_FRAME_SIZE
	.align		4
.L_1:
        /*000c*/ 	.byte	0x04, 0x11
        /*000e*/ 	.short	(.L_3 - .L_2)
	.align		4
.L_2:
        /*0010*/ 	.word	index@(_Z24computeBoundingBoxKernelPKfS0_S0_iPfS1_S1_S1_S1_S1_Pi)
        /*0014*/ 	.word	0x00000000


	//----- nvinfo : EIATTR_REGCOUNT
	.align		4
.L_3:
        /*0018*/ 	.byte	0x04, 0x2f
        /*001a*/ 	.short	(.L_5 - .L_4)
	.align		4
.L_4:
        /*001c*/ 	.word	index@(_Z24computeMortonCodesKernelPKfS0_S0_PyPiiffffff)
        /*0020*/ 	.word	0x00000013


	//----- nvinfo : EIATTR_FRAME_SIZE
	.align		4
.L_5:
        /*0024*/ 	.byte	0x04, 0x11
        /*0026*/ 	.short	(.L_7 - .L_6)
	.align		4
.L_6:
        /*0028*/ 	.word	index@($__internal_3_$__cuda_sm3x_div_rn_noftz_f32_slowpath)
        /*002c*/ 	.word	0x00000000


	//----- nvinfo : EIATTR_FRAME_SIZE
	.align		4
.L_7:
        /*0030*/ 	.byte	0x04, 0x11
        /*0032*/ 	.short	(.L_9 - .L_8)
	.align		4
.L_8:
        /*0034*/ 	.word	index@(_Z24computeMortonCodesKernelPKfS0_S0_PyPiiffffff)
        /*0038*/ 	.word	0x00000000


	//----- nvinfo : EIATTR_REGCOUNT
	.align		4
.L_9:
        /*003c*/ 	.byte	0x04, 0x2f
        /*003e*/ 	.short	(.L_11 - .L_10)
	.align		4
.L_10:
        /*0040*/ 	.word	index@(_Z16initOctreeKernelP10OctreeNodeiffffff)
        /*0044*/ 	.word	0x0000000e


	//----- nvinfo : EIATTR_FRAME_SIZE
	.align		4
.L_11:
        /*0048*/ 	.byte	0x04, 0x11
        /*004a*/ 	.short	(.L_13 - .L_12)
	.align		4
.L_12:
        /*004c*/ 	.word	index@(_Z16initOctreeKernelP10OctreeNodeiffffff)
        /*0050*/ 	.word	0x00000000


	//----- nvinfo : EIATTR_REGCOUNT
	.align		4
.L_13:
        /*0054*/ 	.byte	0x04, 0x2f
        /*0056*/ 	.short	(.L_15 - .L_14)
	.align		4
.L_14:
        /*0058*/ 	.word	index@(_Z17buildOctreeKernelPKfS0_S0_S0_PKiP10OctreeNodeiPiffffff)
        /*005c*/ 	.word	0x00000020


	//----- nvinfo : EIATTR_FRAME_SIZE
	.align		4
.L_15:
        /*0060*/ 	.byte	0x04, 0x11
        /*0062*/ 	.short	(.L_17 - .L_16)
	.align		4
.L_16:
        /*0064*/ 	.word	index@(_Z17buildOctreeKernelPKfS0_S0_S0_PKiP10OctreeNodeiPiffffff)
        /*0068*/ 	.word	0x00000000


	//----- nvinfo : EIATTR_REGCOUNT
	.align		4
.L_17:
        /*006c*/ 	.byte	0x04, 0x2f
        /*006e*/ 	.short	(.L_19 - .L_18)
	.align		4
.L_18:
        /*0070*/ 	.word	index@(_Z25computeCenterOfMassKernelP10OctreeNodePKfS2_S2_S2_ii)
        /*0074*/ 	.word	0x00000020


	//----- nvinfo : EIATTR_FRAME_SIZE
	.align		4
.L_19:
        /*0078*/ 	.byte	0x04, 0x11
        /*007a*/ 	.short	(.L_21 - .L_20)
	.align		4
.L_20:
        /*007c*/ 	.word	index@($__internal_2_$__cuda_sm20_rcp_rn_f32_slowpath)
        /*0080*/ 	.word	0x00000000


	//----- nvinfo : EIATTR_FRAME_SIZE
	.align		4
.L_21:
        /*0084*/ 	.byte	0x04, 0x11
        /*0086*/ 	.short	(.L_23 - .L_22)
	.align		4
.L_22:
        /*0088*/ 	.word	index@(_Z25computeCenterOfMassKernelP10OctreeNodePKfS2_S2_S2_ii)
        /*008c*/ 	.word	0x00000000


	//----- nvinfo : EIATTR_REGCOUNT
	.align		4
.L_23:
        /*0090*/ 	.byte	0x04, 0x2f
        /*0092*/ 	.short	(.L_25 - .L_24)
	.align		4
.L_24:
        /*0094*/ 	.word	index@(_Z25moveChildrenToFrontKernelP10OctreeNodeii)
        /*0098*/ 	.word	0x0000001e


	//----- nvinfo : EIATTR_FRAME_SIZE
	.align		4
.L_25:
        /*009c*/ 	.byte	0x04, 0x11
        /*009e*/ 	.short	(.L_27 - .L_26)
	.align		4
.L_26:
        /*00a0*/ 	.word	index@(_Z25moveChildrenToFrontKernelP10OctreeNodeii)
        /*00a4*/ 	.word	0x00000000


	//----- nvinfo : EIATTR_REGCOUNT
	.align		4
.L_27:
        /*00a8*/ 	.byte	0x04, 0x2f
        /*00aa*/ 	.short	(.L_29 - .L_28)
	.align		4
.L_28:
        /*00ac*/ 	.word	index@(_Z18computeForceKernelPKfS0_S0_S0_PKiPfS3_S3_PK10OctreeNodeif)
        /*00b0*/ 	.word	0x00000020


	//----- nvinfo : EIATTR_FRAME_SIZE
	.align		4
.L_29:
        /*00b4*/ 	.byte	0x04, 0x11
        /*00b6*/ 	.short	(.L_31 - .L_30)
	.align		4
.L_30:
        /*00b8*/ 	.word	index@($__internal_1_$__cuda_sm3x_div_rn_noftz_f32_slowpath)
        /*00bc*/ 	.word	0x00000000


	//----- nvinfo : EIATTR_FRAME_SIZE
	.align		4
.L_31:
        /*00c0*/ 	.byte	0x04, 0x11
        /*00c2*/ 	.short	(.L_33 - .L_32)
	.align		4
.L_32:
        /*00c4*/ 	.word	index@($__internal_0_$__cuda_sm20_sqrt_rn_f32_slowpath)
        /*00c8*/ 	.word	0x00000000


	//----- nvinfo : EIATTR_FRAME_SIZE
	.align		4
.L_33:
        /*00cc*/ 	.byte	0x04, 0x11
        /*00ce*/ 	.short	(.L_35 - .L_34)
	.align		4
.L_34:
        /*00d0*/ 	.word	index@(_Z18computeForceKernelPKfS0_S0_S0_PKiPfS3_S3_PK10OctreeNodeif)
        /*00d4*/ 	.word	0x00000000


	//----- nvinfo : EIATTR_REGCOUNT
	.align		4
.L_35:
        /*00d8*/ 	.byte	0x04, 0x2f
        /*00da*/ 	.short	(.L_37 - .L_36)
	.align		4
.L_36:
        /*00dc*/ 	.word	index@(_Z15integrateKernelPfS_S_S_S_S_PKfS1_S1_if)
        /*00e0*/ 	.word	0x00000018


	//----- nvinfo : EIATTR_FRAME_SIZE
	.align		4
.L_37:
        /*00e4*/ 	.byte	0x04, 0x11
        /*00e6*/ 	.short	(.L_39 - .L_38)
	.align		4
.L_38:
        /*00e8*/ 	.word	index@(_Z15integrateKernelPfS_S_S_S_S_PKfS1_S1_if)
        /*00ec*/ 	.word	0x00000000


	//----- nvinfo : EIATTR_MIN_STACK_SIZE
	.align		4
.L_39:
        /*00f0*/ 	.byte	0x04, 0x12
        /*00f2*/ 	.short	(.L_41 - .L_40)
	.align		4
.L_40:
        /*00f4*/ 	.word	index@(_Z15integrateKernelPfS_S_S_S_S_PKfS1_S1_if)
        /*00f8*/ 	.word	0x00000000


	//----- nvinfo : EIATTR_MIN_STACK_SIZE
	.align		4
.L_41:
        /*00fc*/ 	.byte	0x04, 0x12
        /*00fe*/ 	.short	(.L_43 - .L_42)
	.align		4
.L_42:
        /*0100*/ 	.word	index@(_Z18computeForceKernelPKfS0_S0_S0_PKiPfS3_S3_PK10OctreeNodeif)
        /*0104*/ 	.word	0x00000000


	//----- nvinfo : EIATTR_MIN_STACK_SIZE
	.align		4
.L_43:
        /*0108*/ 	.byte	0x04, 0x12
        /*010a*/ 	.short	(.L_45 - .L_44)
	.align		4
.L_44:
        /*010c*/ 	.word	index@(_Z25moveChildrenToFrontKernelP10OctreeNodeii)
        /*0110*/ 	.word	0x00000000


	//----- nvinfo : EIATTR_MIN_STACK_SIZE
	.align		4
.L_45:
        /*0114*/ 	.byte	0x04, 0x12
        /*0116*/ 	.short	(.L_47 - .L_46)
	.align		4
.L_46:
        /*0118*/ 	.word	index@(_Z25computeCenterOfMassKernelP10OctreeNodePKfS2_S2_S2_ii)
        /*011c*/ 	.word	0x00000000


	//----- nvinfo : EIATTR_MIN_STACK_SIZE
	.align		4
.L_47:
        /*0120*/ 	.byte	0x04, 0x12
        /*0122*/ 	.short	(.L_49 - .L_48)
	.align		4
.L_48:
        /*0124*/ 	.word	index@(_Z17buildOctreeKernelPKfS0_S0_S0_PKiP10OctreeNodeiPiffffff)
        /*0128*/ 	.word	0x00000000


	//----- nvinfo : EIATTR_MIN_STACK_SIZE
	.align		4
.L_49:
        /*012c*/ 	.byte	0x04, 0x12
        /*012e*/ 	.short	(.L_51 - .L_50)
	.align		4
.L_50:
        /*0130*/ 	.word	index@(_Z16initOctreeKernelP10OctreeNodeiffffff)
        /*0134*/ 	.word	0x00000000


	//----- nvinfo : EIATTR_MIN_STACK_SIZE
	.align		4
.L_51:
        /*0138*/ 	.byte	0x04, 0x12
        /*013a*/ 	.short	(.L_53 - .L_52)
	.align		4
.L_52:
        /*013c*/ 	.word	index@(_Z24computeMortonCodesKernelPKfS0_S0_PyPiiffffff)
        /*0140*/ 	.word	0x00000000


	//----- nvinfo : EIATTR_MIN_STACK_SIZE
	.align		4
.L_53:
        /*0144*/ 	.byte	0x04, 0x12
        /*0146*/ 	.short	(.L_55 - .L_54)
	.align		4
.L_54:
        /*0148*/ 	.word	index@(_Z24computeBoundingBoxKernelPKfS0_S0_iPfS1_S1_S1_S1_S1_Pi)
        /*014c*/ 	.word	0x00000000
.L_55:


//--------------------- .nv.compat                --------------------------
	.section	.nv.compat,"",@"SHT_CUDA_COMPAT_INFO"
	.align	4
        /*0000*/ 	.byte	0x02, 0x09, 0x00, 0x00, 0x02, 0x02, 0x01, 0x00, 0x02, 0x05, 0x05, 0x00, 0x03, 0x07, 0x01, 0x01
        /*0010*/ 	.byte	0x02, 0x03, 0x00, 0x00, 0x02, 0x06, 0x01, 0x00, 0x04, 0x0b, 0x08, 0x00, 0x01, 0x00, 0x00, 0x00
        /*0020*/ 	.byte	0x00, 0x00, 0x00, 0x00


//--------------------- .nv.info._Z15integrateKernelPfS_S_S_S_S_PKfS1_S1_if --------------------------
	.section	.nv.info._Z15integrateKernelPfS_S_S_S_S_PKfS1_S1_if,"",@"SHT_CUDA_INFO"
	.sectionflags	@""
	.align	4


	//----- nvinfo : EIATTR_CUDA_API_VERSION
	.align		4
        /*0000*/ 	.byte	0x04, 0x37
        /*0002*/ 	.short	(.L_57 - .L_56)
.L_56:
        /*0004*/ 	.word	0x00000082


	//----- nvinfo : EIATTR_KPARAM_INFO
	.align		4
.L_57:
        /*0008*/ 	.byte	0x04, 0x17
        /*000a*/ 	.short	(.L_59 - .L_58)
.L_58:
        /*000c*/ 	.word	0x00000000
        /*0010*/ 	.short	0x000a
        /*0012*/ 	.short	0x004c
        /*0014*/ 	.byte	0x00, 0xf0, 0x11, 0x00


	//----- nvinfo : EIATTR_KPARAM_INFO
	.align		4
.L_59:
        /*0018*/ 	.byte	0x04, 0x17
        /*001a*/ 	.short	(.L_61 - .L_60)
.L_60:
        /*001c*/ 	.word	0x00000000
        /*0020*/ 	.short	0x0009
        /*0022*/ 	.short	0x0048
        /*0024*/ 	.byte	0x00, 0xf0, 0x11, 0x00


	//----- nvinfo : EIATTR_KPARAM_INFO
	.align		4
.L_61:
        /*0028*/ 	.byte	0x04, 0x17
        /*002a*/ 	.short	(.L_63 - .L_62)
.L_62:
        /*002c*/ 	.word	0x00000000
        /*0030*/ 	.short	0x0008
        /*0032*/ 	.short	0x0040
        /*0034*/ 	.byte	0x00, 0xf5, 0x21, 0x00


	//----- nvinfo : EIATTR_KPARAM_INFO
	.align		4
.L_63:
        /*0038*/ 	.byte	0x04, 0x17
        /*003a*/ 	.short	(.L_65 - .L_64)
.L_64:
        /*003c*/ 	.word	0x00000000
        /*0040*/ 	.short	0x0007
        /*0042*/ 	.short	0x0038
        /*0044*/ 	.byte	0x00, 0xf5, 0x21, 0x00


	//----- nvinfo : EIATTR_KPARAM_INFO
	.align		4
.L_65:
        /*0048*/ 	.byte	0x04, 0x17
        /*004a*/ 	.short	(.L_67 - .L_66)
.L_66:
        /*004c*/ 	.word	0x00000000
        /*0050*/ 	.short	0x0006
        /*0052*/ 	.short	0x0030
        /*0054*/ 	.byte	0x00, 0xf5, 0x21, 0x00


	//----- nvinfo : EIATTR_KPARAM_INFO
	.align		4
.L_67:
        /*0058*/ 	.byte	0x04, 0x17
        /*005a*/ 	.short	(.L_69 - .L_68)
.L_68:
        /*005c*/ 	.word	0x00000000
        /*0060*/ 	.short	0x0005
        /*0062*/ 	.short	0x0028
        /*0064*/ 	.byte	0x00, 0xf5, 0x21, 0x00


	//----- nvinfo : EIATTR_KPARAM_INFO
	.align		4
.L_69:
        /*0068*/ 	.byte	0x04, 0x17
        /*006a*/ 	.short	(.L_71 - .L_70)
.L_70:
        /*006c*/ 	.word	0x00000000
        /*0070*/ 	.short	0x0004
        /*0072*/ 	.short	0x0020
        /*0074*/ 	.byte	0x00, 0xf5, 0x21, 0x00


	//----- nvinfo : EIATTR_KPARAM_INFO
	.align		4
.L_71:
        /*0078*/ 	.byte	0x04, 0x17
        /*007a*/ 	.short	(.L_73 - .L_72)
.L_72:
        /*007c*/ 	.word	0x00000000
        /*0080*/ 	.short	0x0003
        /*0082*/ 	.short	0x0018
        /*0084*/ 	.byte	0x00, 0xf5, 0x21, 0x00


	//----- nvinfo : EIATTR_KPARAM_INFO
	.align		4
.L_73:
        /*0088*/ 	.byte	0x04, 0x17
        /*008a*/ 	.short	(.L_75 - .L_74)
.L_74:
        /*008c*/ 	.word	0x00000000
        /*0090*/ 	.short	0x0002
        /*0092*/ 	.short	0x0010
        /*0094*/ 	.byte	0x00, 0xf5, 0x21, 0x00


	//----- nvinfo : EIATTR_KPARAM_INFO
	.align		4
.L_75:
        /*0098*/ 	.byte	0x04, 0x17
        /*009a*/ 	.short	(.L_77 - .L_76)
.L_76:
        /*009c*/ 	.word	0x00000000
        /*00a0*/ 	.short	0x0001
        /*00a2*/ 	.short	0x0008
        /*00a4*/ 	.byte	0x00, 0xf5, 0x21, 0x00


	//----- nvinfo : EIATTR_KPARAM_INFO
	.align		4
.L_77:
        /*00a8*/ 	.byte	0x04, 0x17
        /*00aa*/ 	.short	(.L_79 - .L_78)
.L_78:
        /*00ac*/ 	.word	0x00000000
        /*00b0*/ 	.short	0x0000
        /*00b2*/ 	.short	0x0000
        /*00b4*/ 	.byte	0x00, 0xf5, 0x21, 0x00


	//----- nvinfo : EIATTR_SPARSE_MMA_MASK
	.align		4
.L_79:
        /*00b8*/ 	.byte	0x03, 0x50
        /*00ba*/ 	.short	0x0000


	//----- nvinfo : EIATTR_MAXREG_COUNT
	.align		4
        /*00bc*/ 	.byte	0x03, 0x1b
        /*00be*/ 	.short	0x00ff


	//----- nvinfo : EIATTR_MERCURY_ISA_VERSION
	.align		4
        /*00c0*/ 	.byte	0x03, 0x5f
        /*00c2*/ 	.short	0x0101


	//----- nvinfo : EIATTR_VRC_CTA_INIT_COUNT
	.align		4
        /*00c4*/ 	.byte	0x02, 0x4a
	.zero		1
	.zero		1


	//----- nvinfo : EIATTR_EXIT_INSTR_OFFSETS
	.align		4
        /*00c8*/ 	.byte	0x04, 0x1c
        /*00ca*/ 	.short	(.L_81 - .L_80)


	//   ....[0]....
.L_80:
        /*00cc*/ 	.word	0x00000070


	//   ....[1]....
        /*00d0*/ 	.word	0x00000390


	//----- nvinfo : EIATTR_CRS_STACK_SIZE
	.align		4
.L_81:
        /*00d4*/ 	.byte	0x04, 0x1e
        /*00d6*/ 	.short	(.L_83 - .L_82)
.L_82:
        /*00d8*/ 	.word	0x00000000


	//----- nvinfo : EIATTR_CBANK_PARAM_SIZE
	.align		4
.L_83:
        /*00dc*/ 	.byte	0x03, 0x19
        /*00de*/ 	.short	0x0050


	//----- nvinfo : EIATTR_PARAM_CBANK
	.align		4
        /*00e0*/ 	.byte	0x04, 0x0a
        /*00e2*/ 	.short	(.L_85 - .L_84)
	.align		4
.L_84:
        /*00e4*/ 	.word	index@(.nv.constant0._Z15integrateKernelPfS_S_S_S_S_PKfS1_S1_if)
        /*00e8*/ 	.short	0x0380
        /*00ea*/ 	.short	0x0050


	//----- nvinfo : EIATTR_SW_WAR
	.align		4
.L_85:
        /*00ec*/ 	.byte	0x04, 0x36
        /*00ee*/ 	.short	(.L_87 - .L_86)
.L_86:
        /*00f0*/ 	.word	0x00000008
.L_87:


//--------------------- .nv.info._Z18computeForceKernelPKfS0_S0_S0_PKiPfS3_S3_PK10OctreeNodeif --------------------------
	.section	.nv.info._Z18computeForceKernelPKfS0_S0_S0_PKiPfS3_S3_PK10OctreeNodeif,"",@"SHT_CUDA_INFO"
	.sectionflags	@""
	.align	4


	//----- nvinfo : EIATTR_CUDA_API_VERSION
	.align		4
        /*0000*/ 	.byte	0x04, 0x37
        /*0002*/ 	.short	(.L_89 - .L_88)
.L_88:
        /*0004*/ 	.word	0x00000082


	//----- nvinfo : EIATTR_KPARAM_INFO
	.align		4
.L_89:
        /*0008*/ 	.byte	0x04, 0x17
        /*000a*/ 	.short	(.L_91 - .L_90)
.L_90:
        /*000c*/ 	.word	0x00000000
        /*0010*/ 	.short	0x000a
        /*0012*/ 	.short	0x004c
        /*0014*/ 	.byte	0x00, 0xf0, 0x11, 0x00


	//----- nvinfo : EIATTR_KPARAM_INFO
	.align		4
.L_91:
        /*0018*/ 	.byte	0x04, 0x17
        /*001a*/ 	.short	(.L_93 - .L_92)
.L_92:
        /*001c*/ 	.word	0x00000000
        /*0020*/ 	.short	0x0009
        /*0022*/ 	.short	0x0048
        /*0024*/ 	.byte	0x00, 0xf0, 0x11, 0x00


	//----- nvinfo : EIATTR_KPARAM_INFO
	.align		4
.L_93:
        /*0028*/ 	.byte	0x04, 0x17
        /*002a*/ 	.short	(.L_95 - .L_94)
.L_94:
        /*002c*/ 	.word	0x00000000
        /*0030*/ 	.short	0x0008
        /*0032*/ 	.short	0x0040
        /*0034*/ 	.byte	0x00, 0xf5, 0x21, 0x00


	//----- nvinfo : EIATTR_KPARAM_INFO
	.align		4
.L_95:
        /*0038*/ 	.byte	0x04, 0x17
        /*003a*/ 	.short	(.L_97 - .L_96)
.L_96:
        /*003c*/ 	.word	0x00000000
        /*0040*/ 	.short	0x0007
        /*0042*/ 	.short	0x0038
        /*0044*/ 	.byte	0x00, 0xf5, 0x21, 0x00


	//----- nvinfo : EIATTR_KPARAM_INFO
	.align		4
.L_97:
        /*0048*/ 	.byte	0x04, 0x17
        /*004a*/ 	.short	(.L_99 - .L_98)
.L_98:
        /*004c*/ 	.word	0x00000000
        /*0050*/ 	.short	0x0006
        /*0052*/ 	.short	0x0030
        /*0054*/ 	.byte	0x00, 0xf5, 0x21, 0x00


	//----- nvinfo : EIATTR_KPARAM_INFO
	.align		4
.L_99:
        /*0058*/ 	.byte	0x04, 0x17
        /*005a*/ 	.short	(.L_101 - .L_100)
.L_100:
        /*005c*/ 	.word	0x00000000
        /*0060*/ 	.short	0x0005
        /*0062*/ 	.short	0x0028
        /*0064*/ 	.byte	0x00, 0xf5, 0x21, 0x00


	//----- nvinfo : EIATTR_KPARAM_INFO
	.align		4
.L_101:
        /*0068*/ 	.byte	0x04, 0x17
        /*006a*/ 	.short	(.L_103 - .L_102)
.L_102:
        /*006c*/ 	.word	0x00000000
        /*0070*/ 	.short	0x0004
        /*0072*/ 	.short	0x0020
        /*0074*/ 	.byte	0x00, 0xf5, 0x21, 0x00


	//----- nvinfo : EIATTR_KPARAM_INFO
	.align		4
.L_103:
        /*0078*/ 	.byte	0x04, 0x17
        /*007a*/ 	.short	(.L_105 - .L_104)
.L_104:
        /*007c*/ 	.word	0x00000000
        /*0080*/ 	.short	0x0003
        /*0082*/ 	.short	0x0018
        /*0084*/ 	.byte	0x00, 0xf5, 0x21, 0x00


	//----- nvinfo : EIATTR_KPARAM_INFO
	.align		4
.L_105:
        /*0088*/ 	.byte	0x04, 0x17
        /*008a*/ 	.short	(.L_107 - .L_106)
.L_106:
        /*008c*/ 	.word	0x00000000
        /*0090*/ 	.short	0x0002
        /*0092*/ 	.short	0x0010
        /*0094*/ 	.byte	0x00, 0xf5, 0x21, 0x00


	//----- nvinfo : EIATTR_KPARAM_INFO
	.align		4
.L_107:
        /*0098*/ 	.byte	0x04, 0x17
        /*009a*/ 	.short	(.L_109 - .L_108)
.L_108:
        /*009c*/ 	.word	0x00000000
        /*00a0*/ 	.short	0x0001
        /*00a2*/ 	.short	0x0008
        /*00a4*/ 	.byte	0x00, 0xf5, 0x21, 0x00


	//----- nvinfo : EIATTR_KPARAM_INFO
	.align		4
.L_109:
        /*00a8*/ 	.byte	0x04, 0x17
        /*00aa*/ 	.short	(.L_111 - .L_110)
.L_110:
        /*00ac*/ 	.word	0x00000000
        /*00b0*/ 	.short	0x0000
        /*00b2*/ 	.short	0x0000
        /*00b4*/ 	.byte	0x00, 0xf5, 0x21, 0x00


	//----- nvinfo : EIATTR_SPARSE_MMA_MASK
	.align		4
.L_111:
        /*00b8*/ 	.byte	0x03, 0x50
        /*00ba*/ 	.short	0x0000


	//----- nvinfo : EIATTR_MAXREG_COUNT
	.align		4
        /*00bc*/ 	.byte	0x03, 0x1b
        /*00be*/ 	.short	0x00ff


	//----- nvinfo : EIATTR_MERCURY_ISA_VERSION
	.align		4
        /*00c0*/ 	.byte	0x03, 0x5f
        /*00c2*/ 	.short	0x0101


	//----- nvinfo : EIATTR_COOP_GROUP_MASK_REGIDS
	.align		4
        /*00c4*/ 	.byte	0x04, 0x29
        /*00c6*/ 	.short	(.L_113 - .L_112)


	//   ....[0]....
.L_112:
        /*00c8*/ 	.word	0xffffffff


	//   ....[1]....
        /*00cc*/ 	.word	0xffffffff


	//   ....[2]....
        /*00d0*/ 	.word	0x0500000f


	//   ....[3]....
        /*00d4*/ 	.word	0x0500000f


	//----- nvinfo : EIATTR_COOP_GROUP_INSTR_OFFSETS
	.align		4
.L_113:
        /*00d8*/ 	.byte	0x04, 0x28
        /*00da*/ 	.short	(.L_115 - .L_114)


	//   ....[0]....
.L_114:
        /*00dc*/ 	.word	0x00000700


	//   ....[1]....
        /*00e0*/ 	.word	0x00001190


	//   ....[2]....
        /*00e4*/ 	.word	0x000016f0


	//   ....[3]....
        /*00e8*/ 	.word	0x00001770


	//----- nvinfo : EIATTR_VRC_CTA_INIT_COUNT
	.align		4
.L_115:
        /*00ec*/ 	.byte	0x02, 0x4a
	.zero		1
	.zero		1


	//----- nvinfo : EIATTR_EXIT_INSTR_OFFSETS
	.align		4
        /*00f0*/ 	.byte	0x04, 0x1c
        /*00f2*/ 	.short	(.L_117 - .L_116)


	//   ....[0]....
.L_116:
        /*00f4*/ 	.word	0x00000090


	//   ....[1]....
        /*00f8*/ 	.word	0x00000c30


	//   ....[2]....
        /*00fc*/ 	.word	0x000016a0


	//----- nvinfo : EIATTR_CRS_STACK_SIZE
	.align		4
.L_117:
        /*0100*/ 	.byte	0x04, 0x1e
        /*0102*/ 	.short	(.L_119 - .L_118)
.L_118:
        /*0104*/ 	.word	0x00000000


	//----- nvinfo : EIATTR_CBANK_PARAM_SIZE
	.align		4
.L_119:
        /*0108*/ 	.byte	0x03, 0x19
        /*010a*/ 	.short	0x0050


	//----- nvinfo : EIATTR_PARAM_CBANK
	.align		4
        /*010c*/ 	.byte	0x04, 0x0a
        /*010e*/ 	.short	(.L_121 - .L_120)
	.align		4
.L_120:
        /*0110*/ 	.word	index@(.nv.constant0._Z18computeForceKernelPKfS0_S0_S0_PKiPfS3_S3_PK10OctreeNodeif)
        /*0114*/ 	.short	0x0380
        /*0116*/ 	.short	0x0050


	//----- nvinfo : EIATTR_SW_WAR
	.align		4
.L_121:
        /*0118*/ 	.byte	0x04, 0x36
        /*011a*/ 	.short	(.L_123 - .L_122)
.L_122:
        /*011c*/ 	.word	0x00000008
.L_123:


//--------------------- .nv.info._Z25moveChildrenToFrontKernelP10OctreeNodeii --------------------------
	.section	.nv.info._Z25moveChildrenToFrontKernelP10OctreeNodeii,"",@"SHT_CUDA_INFO"
	.sectionflags	@""
	.align	4


	//----- nvinfo : EIATTR_CUDA_API_VERSION
	.align		4
        /*0000*/ 	.byte	0x04, 0x37
        /*0002*/ 	.short	(.L_125 - .L_124)
.L_124:
        /*0004*/ 	.word	0x00000082


	//----- nvinfo : EIATTR_KPARAM_INFO
	.align		4
.L_125:
        /*0008*/ 	.byte	0x04, 0x17
        /*000a*/ 	.short	(.L_127 - .L_126)
.L_126:
        /*000c*/ 	.word	0x00000000
        /*0010*/ 	.short	0x0002
        /*0012*/ 	.short	0x000c
        /*0014*/ 	.byte	0x00, 0xf0, 0x11, 0x00


	//----- nvinfo : EIATTR_KPARAM_INFO
	.align		4
.L_127:
        /*0018*/ 	.byte	0x04, 0x17
        /*001a*/ 	.short	(.L_129 - .L_128)
.L_128:
        /*001c*/ 	.word	0x00000000
        /*0020*/ 	.short	0x0001
        /*0022*/ 	.short	0x0008
        /*0024*/ 	.byte	0x00, 0xf0, 0x11, 0x00


	//----- nvinfo : EIATTR_KPARAM_INFO
	.align		4
.L_129:
        /*0028*/ 	.byte	0x04, 0x17
        /*002a*/ 	.short	(.L_131 - .L_130)
.L_130:
        /*002c*/ 	.word	0x00000000
        /*0030*/ 	.short	0x0000
        /*0032*/ 	.short	0x0000
        /*0034*/ 	.byte	0x00, 0xf5, 0x21, 0x00


	//----- nvinfo : EIATTR_SPARSE_MMA_MASK
	.align		4
.L_131:
        /*0038*/ 	.byte	0x03, 0x50
        /*003a*/ 	.short	0x0000


	//----- nvinfo : EIATTR_MAXREG_COUNT
	.align		4
        /*003c*/ 	.byte	0x03, 0x1b
        /*003e*/ 	.short	0x00ff


	//----- nvinfo : EIATTR_MERCURY_ISA_VERSION
	.align		4
        /*0040*/ 	.byte	0x03, 0x5f
        /*0042*/ 	.short	0x0101


	//----- nvinfo : EIATTR_VRC_CTA_INIT_COUNT
	.align		4
        /*0044*/ 	.byte	0x02, 0x4a
	.zero		1
	.zero		1


	//----- nvinfo : EIATTR_EXIT_INSTR_OFFSETS
	.align		4
        /*0048*/ 	.byte	0x04, 0x1c
        /*004a*/ 	.short	(.L_133 - .L_132)


	//   ....[0]....
.L_132:
        /*004c*/ 	.word	0x00000080


	//   ....[1]....
        /*0050*/ 	.word	0x00000c40


	//----- nvinfo : EIATTR_CRS_STACK_SIZE
	.align		4
.L_133:
        /*0054*/ 	.byte	0x04, 0x1e
        /*0056*/ 	.short	(.L_135 - .L_134)
.L_134:
        /*0058*/ 	.word	0x00000000


	//----- nvinfo : EIATTR_CBANK_PARAM_SIZE
	.align		4
.L_135:
        /*005c*/ 	.byte	0x03, 0x19
        /*005e*/ 	.short	0x0010


	//----- nvinfo : EIATTR_PARAM_CBANK
	.align		4
        /*0060*/ 	.byte	0x04, 0x0a
        /*0062*/ 	.short	(.L_137 - .L_136)
	.align		4
.L_136:
        /*0064*/ 	.word	index@(.nv.constant0._Z25moveChildrenToFrontKernelP10OctreeNodeii)
        /*0068*/ 	.short	0x0380
        /*006a*/ 	.short	0x0010


	//----- nvinfo : EIATTR_SW_WAR
	.align		4
.L_137:
        /*006c*/ 	.byte	0x04, 0x36
        /*006e*/ 	.short	(.L_139 - .L_138)
.L_138:
        /*0070*/ 	.word	0x00000008
.L_139:


//--------------------- .nv.info._Z25computeCenterOfMassKernelP10OctreeNodePKfS2_S2_S2_ii --------------------------
	.section	.nv.info._Z25computeCenterOfMassKernelP10OctreeNodePKfS2_S2_S2_ii,"",@"SHT_CUDA_INFO"
	.sectionflags	@""
	.align	4


	//----- nvinfo : EIATTR_CUDA_API_VERSION
	.align		4
        /*0000*/ 	.byte	0x04, 0x37
        /*0002*/ 	.short	(.L_141 - .L_140)
.L_140:
        /*0004*/ 	.word	0x00000082


	//----- nvinfo : EIATTR_KPARAM_INFO
	.align		4
.L_141:
        /*0008*/ 	.byte	0x04, 0x17
        /*000a*/ 	.short	(.L_143 - .L_142)
.L_142:
        /*000c*/ 	.word	0x00000000
        /*0010*/ 	.short	0x0006
        /*0012*/ 	.short	0x002c
        /*0014*/ 	.byte	0x00, 0xf0, 0x11, 0x00


	//----- nvinfo : EIATTR_KPARAM_INFO
	.align		4
.L_143:
        /*0018*/ 	.byte	0x04, 0x17
        /*001a*/ 	.short	(.L_145 - .L_144)
.L_144:
        /*001c*/ 	.word	0x00000000
        /*0020*/ 	.short	0x0005
        /*0022*/ 	.short	0x0028
        /*0024*/ 	.byte	0x00, 0xf0, 0x11, 0x00


	//----- nvinfo : EIATTR_KPARAM_INFO
	.align		4
.L_145:
        /*0028*/ 	.byte	0x04, 0x17
        /*002a*/ 	.short	(.L_147 - .L_146)
.L_146:
        /*002c*/ 	.word	0x00000000
        /*0030*/ 	.short	0x0004
        /*0032*/ 	.short	0x0020
        /*0034*/ 	.byte	0x00, 0xf5, 0x21, 0x00


	//----- nvinfo : EIATTR_KPARAM_INFO
	.align		4
.L_147:
        /*0038*/ 	.byte	0x04, 0x17
        /*003a*/ 	.short	(.L_149 - .L_148)
.L_148:
        /*003c*/ 	.word	0x00000000
        /*0040*/ 	.short	0x0003
        /*0042*/ 	.short	0x0018
        /*0044*/ 	.byte	0x00, 0xf5, 0x21, 0x00


	//----- nvinfo : EIATTR_KPARAM_INFO
	.align		4
.L_149:
        /*0048*/ 	.byte	0x04, 0x17
        /*004a*/ 	.short	(.L_151 - .L_150)
.L_150:
        /*004c*/ 	.word	0x00000000
        /*0050*/ 	.short	0x0002
        /*0052*/ 	.short	0x0010
        /*0054*/ 	.byte	0x00, 0xf5, 0x21, 0x00


	//----- nvinfo : EIATTR_KPARAM_INFO
	.align		4
.L_151:
        /*0058*/ 	.byte	0x04, 0x17
        /*005a*/ 	.short	(.L_153 - .L_152)
.L_152:
        /*005c*/ 	.word	0x00000000
        /*0060*/ 	.short	0x0001
        /*0062*/ 	.short	0x0008
        /*0064*/ 	.byte	0x00, 0xf5, 0x21, 0x00


	//----- nvinfo : EIATTR_KPARAM_INFO
	.align		4
.L_153:
        /*0068*/ 	.byte	0x04, 0x17
        /*006a*/ 	.short	(.L_155 - .L_154)
.L_154:
        /*006c*/ 	.word	0x00000000
        /*0070*/ 	.short	0x0000
        /*0072*/ 	.short	0x0000
        /*0074*/ 	.byte	0x00, 0xf5, 0x21, 0x00


	//----- nvinfo : EIATTR_SPARSE_MMA_MASK
	.align		4
.L_155:
        /*0078*/ 	.byte	0x03, 0x50
        /*007a*/ 	.short	0x0000


	//----- nvinfo : EIATTR_MAXREG_COUNT
	.align		4
        /*007c*/ 	.byte	0x03, 0x1b
        /*007e*/ 	.short	0x00ff


	//----- nvinfo : EIATTR_NUM_BARRIERS
	.align		4
        /*0080*/ 	.byte	0x02, 0x4c
        /*0082*/ 	.byte	0x01
	.zero		1


	//----- nvinfo : EIATTR_MERCURY_ISA_VERSION
	.align		4
        /*0084*/ 	.byte	0x03, 0x5f
        /*0086*/ 	.short	0x0101


	//----- nvinfo : EIATTR_VRC_CTA_INIT_COUNT
	.align		4
        /*0088*/ 	.byte	0x02, 0x4a
	.zero		1
	.zero		1


	//----- nvinfo : EIATTR_EXIT_INSTR_OFFSETS
	.align		4
        /*008c*/ 	.byte	0x04, 0x1c
        /*008e*/ 	.short	(.L_157 - .L_156)


	//   ....[0]....
.L_156:
        /*0090*/ 	.word	0x00000090


	//   ....[1]....
        /*0094*/ 	.word	0x00001730


	//----- nvinfo : EIATTR_CRS_STACK_SIZE
	.align		4
.L_157:
        /*0098*/ 	.byte	0x04, 0x1e
        /*009a*/ 	.short	(.L_159 - .L_158)
.L_158:
        /*009c*/ 	.word	0x00000000


	//----- nvinfo : EIATTR_CBANK_PARAM_SIZE
	.align		4
.L_159:
        /*00a0*/ 	.byte	0x03, 0x19
        /*00a2*/ 	.short	0x0030


	//----- nvinfo : EIATTR_PARAM_CBANK
	.align		4
        /*00a4*/ 	.byte	0x04, 0x0a
        /*00a6*/ 	.short	(.L_161 - .L_160)
	.align		4
.L_160:
        /*00a8*/ 	.word	index@(.nv.constant0._Z25computeCenterOfMassKernelP10OctreeNodePKfS2_S2_S2_ii)
        /*00ac*/ 	.short	0x0380
        /*00ae*/ 	.short	0x0030


	//----- nvinfo : EIATTR_SW_WAR
	.align		4
.L_161:
        /*00b0*/ 	.byte	0x04, 0x36
        /*00b2*/ 	.short	(.L_163 - .L_162)
.L_162:
        /*00b4*/ 	.word	0x00000008
.L_163:


//--------------------- .nv.info._Z17buildOctreeKernelPKfS0_S0_S0_PKiP10OctreeNodeiPiffffff --------------------------
	.section	.nv.info._Z17buildOctreeKernelPKfS0_S0_S0_PKiP10OctreeNodeiPiffffff,"",@"SHT_CUDA_INFO"
	.sectionflags	@""
	.align	4


	//----- nvinfo : EIATTR_CUDA_API_VERSION
	.align		4
        /*0000*/ 	.byte	0x04, 0x37
        /*0002*/ 	.short	(.L_165 - .L_164)
.L_164:
        /*0004*/ 	.word	0x00000082


	//----- nvinfo : EIATTR_KPARAM_INFO
	.align		4
.L_165:
        /*0008*/ 	.byte	0x04, 0x17
        /*000a*/ 	.short	(.L_167 - .L_166)
.L_166:
        /*000c*/ 	.word	0x00000000
        /*0010*/ 	.short	0x000d
        /*0012*/ 	.short	0x0054
        /*0014*/ 	.byte	0x00, 0xf0, 0x11, 0x00


	//----- nvinfo : EIATTR_KPARAM_INFO
	.align		4
.L_167:
        /*0018*/ 	.byte	0x04, 0x17
        /*001a*/ 	.short	(.L_169 - .L_168)
.L_168:
        /*001c*/ 	.word	0x00000000
        /*0020*/ 	.short	0x000c
        /*0022*/ 	.short	0x0050
        /*0024*/ 	.byte	0x00, 0xf0, 0x11, 0x00


	//----- nvinfo : EIATTR_KPARAM_INFO
	.align		4
.L_169:
        /*0028*/ 	.byte	0x04, 0x17
        /*002a*/ 	.short	(.L_171 - .L_170)
.L_170:
        /*002c*/ 	.word	0x00000000
        /*0030*/ 	.short	0x000b
        /*0032*/ 	.short	0x004c
        /*0034*/ 	.byte	0x00, 0xf0, 0x11, 0x00


	//----- nvinfo : EIATTR_KPARAM_INFO
	.align		4
.L_171:
        /*0038*/ 	.byte	0x04, 0x17
        /*003a*/ 	.short	(.L_173 - .L_172)
.L_172:
        /*003c*/ 	.word	0x00000000
        /*0040*/ 	.short	0x000a
        /*0042*/ 	.short	0x0048
        /*0044*/ 	.byte	0x00, 0xf0, 0x11, 0x00


	//----- nvinfo : EIATTR_KPARAM_INFO
	.align		4
.L_173:
        /*0048*/ 	.byte	0x04, 0x17
        /*004a*/ 	.short	(.L_175 - .L_174)
.L_174:
        /*004c*/ 	.word	0x00000000
        /*0050*/ 	.short	0x0009
        /*0052*/ 	.short	0x0044
        /*0054*/ 	.byte	0x00, 0xf0, 0x11, 0x00


	//----- nvinfo : EIATTR_KPARAM_INFO
	.align		4
.L_175:
        /*0058*/ 	.byte	0x04, 0x17
        /*005a*/ 	.short	(.L_177 - .L_176)
.L_176:
        /*005c*/ 	.word	0x00000000
        /*0060*/ 	.short	0x0008
        /*0062*/ 	.short	0x0040
        /*0064*/ 	.byte	0x00, 0xf0, 0x11, 0x00


	//----- nvinfo : EIATTR_KPARAM_INFO
	.align		4
.L_177:
        /*0068*/ 	.byte	0x04, 0x17
        /*006a*/ 	.short	(.L_179 - .L_178)
.L_178:
        /*006c*/ 	.word	0x00000000
        /*0070*/ 	.short	0x0007
        /*0072*/ 	.short	0x0038
        /*0074*/ 	.byte	0x00, 0xf5, 0x21, 0x00


	//----- nvinfo : EIATTR_KPARAM_INFO
	.align		4
.L_179:
        /*0078*/ 	.byte	0x04, 0x17
        /*007a*/ 	.short	(.L_181 - .L_180)
.L_180:
        /*007c*/ 	.word	0x00000000
        /*0080*/ 	.short	0x0006
        /*0082*/ 	.short	0x0030
        /*0084*/ 	.byte	0x00, 0xf0, 0x11, 0x00


	//----- nvinfo : EIATTR_KPARAM_INFO
	.align		4
.L_181:
        /*0088*/ 	.byte	0x04, 0x17
        /*008a*/ 	.short	(.L_183 - .L_182)
.L_182:
        /*008c*/ 	.word	0x00000000
        /*0090*/ 	.short	0x0005
        /*0092*/ 	.short	0x0028
        /*0094*/ 	.byte	0x00, 0xf5, 0x21, 0x00


	//----- nvinfo : EIATTR_KPARAM_INFO
	.align		4
.L_183:
        /*0098*/ 	.byte	0x04, 0x17
        /*009a*/ 	.short	(.L_185 - .L_184)
.L_184:
        /*009c*/ 	.word	0x00000000
        /*00a0*/ 	.short	0x0004
        /*00a2*/ 	.short	0x0020
        /*00a4*/ 	.byte	0x00, 0xf5, 0x21, 0x00


	//----- nvinfo : EIATTR_KPARAM_INFO
	.align		4
.L_185:
        /*00a8*/ 	.byte	0x04, 0x17
        /*00aa*/ 	.short	(.L_187 - .L_186)
.L_186:
        /*00ac*/ 	.word	0x00000000
        /*00b0*/ 	.short	0x0003
        /*00b2*/ 	.short	0x0018
        /*00b4*/ 	.byte	0x00, 0xf5, 0x21, 0x00


	//----- nvinfo : EIATTR_KPARAM_INFO
	.align		4
.L_187:
        /*00b8*/ 	.byte	0x04, 0x17
        /*00ba*/ 	.short	(.L_189 - .L_188)
.L_188:
        /*00bc*/ 	.word	0x00000000
        /*00c0*/ 	.short	0x0002
        /*00c2*/ 	.short	0x0010
        /*00c4*/ 	.byte	0x00, 0xf5, 0x21, 0x00


	//----- nvinfo : EIATTR_KPARAM_INFO
	.align		4
.L_189:
        /*00c8*/ 	.byte	0x04, 0x17
        /*00ca*/ 	.short	(.L_191 - .L_190)
.L_190:
        /*00cc*/ 	.word	0x00000000
        /*00d0*/ 	.short	0x0001
        /*00d2*/ 	.short	0x0008
        /*00d4*/ 	.byte	0x00, 0xf5, 0x21, 0x00


	//----- nvinfo : EIATTR_KPARAM_INFO
	.align		4
.L_191:
        /*00d8*/ 	.byte	0x04, 0x17
        /*00da*/ 	.short	(.L_193 - .L_192)
.L_192:
        /*00dc*/ 	.word	0x00000000
        /*00e0*/ 	.short	0x0000
        /*00e2*/ 	.short	0x0000
        /*00e4*/ 	.byte	0x00, 0xf5, 0x21, 0x00


	//----- nvinfo : EIATTR_SPARSE_MMA_MASK
	.align		4
.L_193:
        /*00e8*/ 	.byte	0x03, 0x50
        /*00ea*/ 	.short	0x0000


	//----- nvinfo : EIATTR_MAXREG_COUNT
	.align		4
        /*00ec*/ 	.byte	0x03, 0x1b
        /*00ee*/ 	.short	0x00ff


	//----- nvinfo : EIATTR_NUM_BARRIERS
	.align		4
        /*00f0*/ 	.byte	0x02, 0x4c
        /*00f2*/ 	.byte	0x01
	.zero		1


	//----- nvinfo : EIATTR_MERCURY_ISA_VERSION
	.align		4
        /*00f4*/ 	.byte	0x03, 0x5f
        /*00f6*/ 	.short	0x0101


	//----- nvinfo : EIATTR_INT_WARP_WIDE_INSTR_OFFSETS
	.align		4
        /*00f8*/ 	.byte	0x04, 0x31
        /*00fa*/ 	.short	(.L_195 - .L_194)


	//   ....[0]....
.L_194:
        /*00fc*/ 	.word	0x00000440


	//   ....[1]....
        /*0100*/ 	.word	0x000004f0


	//----- nvinfo : EIATTR_VRC_CTA_INIT_COUNT
	.align		4
.L_195:
        /*0104*/ 	.byte	0x02, 0x4a
	.zero		1
	.zero		1


	//----- nvinfo : EIATTR_EXIT_INSTR_OFFSETS
	.align		4
        /*0108*/ 	.byte	0x04, 0x1c
        /*010a*/ 	.short	(.L_197 - .L_196)


	//   ....[0]....
.L_196:
        /*010c*/ 	.word	0x00000070


	//   ....[1]....
        /*0110*/ 	.word	0x00000a90


	//----- nvinfo : EIATTR_CRS_STACK_SIZE
	.align		4
.L_197:
        /*0114*/ 	.byte	0x04, 0x1e
        /*0116*/ 	.short	(.L_199 - .L_198)
.L_198:
        /*0118*/ 	.word	0x00000000


	//----- nvinfo : EIATTR_CBANK_PARAM_SIZE
	.align		4
.L_199:
        /*011c*/ 	.byte	0x03, 0x19
        /*011e*/ 	.short	0x0058


	//----- nvinfo : EIATTR_PARAM_CBANK
	.align		4
        /*0120*/ 	.byte	0x04, 0x0a
        /*0122*/ 	.short	(.L_201 - .L_200)
	.align		4
.L_200:
        /*0124*/ 	.word	index@(.nv.constant0._Z17buildOctreeKernelPKfS0_S0_S0_PKiP10OctreeNodeiPiffffff)
        /*0128*/ 	.short	0x0380
        /*012a*/ 	.short	0x0058


	//----- nvinfo : EIATTR_SW_WAR
	.align		4
.L_201:
        /*012c*/ 	.byte	0x04, 0x36
        /*012e*/ 	.short	(.L_203 - .L_202)
.L_202:
        /*0130*/ 	.word	0x00000008
.L_203:


//--------------------- .nv.info._Z16initOctreeKernelP10OctreeNodeiffffff --------------------------
	.section	.nv.info._Z16initOctreeKernelP10OctreeNodeiffffff,"",@"SHT_CUDA_INFO"
	.sectionflags	@""
	.align	4


	//----- nvinfo : EIATTR_CUDA_API_VERSION
	.align		4
        /*0000*/ 	.byte	0x04, 0x37
        /*0002*/ 	.short	(.L_205 - .L_204)
.L_204:
        /*0004*/ 	.word	0x00000082


	//----- nvinfo : EIATTR_KPARAM_INFO
	.align		4
.L_205:
        /*0008*/ 	.byte	0x04, 0x17
        /*000a*/ 	.short	(.L_207 - .L_206)
.L_206:
        /*000c*/ 	.word	0x00000000
        /*0010*/ 	.short	0x0007
        /*0012*/ 	.short	0x0020
        /*0014*/ 	.byte	0x00, 0xf0, 0x11, 0x00


	//----- nvinfo : EIATTR_KPARAM_INFO
	.align		4
.L_207:
        /*0018*/ 	.byte	0x04, 0x17
        /*001a*/ 	.short	(.L_209 - .L_208)
.L_208:
        /*001c*/ 	.word	0x00000000
        /*0020*/ 	.short	0x0006
        /*0022*/ 	.short	0x001c
        /*0024*/ 	.byte	0x00, 0xf0, 0x11, 0x00


	//----- nvinfo : EIATTR_KPARAM_INFO
	.align		4
.L_209:
        /*0028*/ 	.byte	0x04, 0x17
        /*002a*/ 	.short	(.L_211 - .L_210)
.L_210:
        /*002c*/ 	.word	0x00000000
        /*0030*/ 	.short	0x0005
        /*0032*/ 	.short	0x0018
        /*0034*/ 	.byte	0x00, 0xf0, 0x11, 0x00


	//----- nvinfo : EIATTR_KPARAM_INFO
	.align		4
.L_211:
        /*0038*/ 	.byte	0x04, 0x17
        /*003a*/ 	.short	(.L_213 - .L_212)
.L_212:
        /*003c*/ 	.word	0x00000000
        /*0040*/ 	.short	0x0004
        /*0042*/ 	.short	0x0014
        /*0044*/ 	.byte	0x00, 0xf0, 0x11, 0x00


	//----- nvinfo : EIATTR_KPARAM_INFO
	.align		4
.L_213:
        /*0048*/ 	.byte	0x04, 0x17
        /*004a*/ 	.short	(.L_215 - .L_214)
.L_214:
        /*004c*/ 	.word	0x00000000
        /*0050*/ 	.short	0x0003
        /*0052*/ 	.short	0x0010
        /*0054*/ 	.byte	0x00, 0xf0, 0x11, 0x00


	//----- nvinfo : EIATTR_KPARAM_INFO
	.align		4
.L_215:
        /*0058*/ 	.byte	0x04, 0x17
        /*005a*/ 	.short	(.L_217 - .L_216)
.L_216:
        /*005c*/ 	.word	0x00000000
        /*0060*/ 	.short	0x0002
        /*0062*/ 	.short	0x000c
        /*0064*/ 	.byte	0x00, 0xf0, 0x11, 0x00


	//----- nvinfo : EIATTR_KPARAM_INFO
	.align		4
.L_217:
        /*0068*/ 	.byte	0x04, 0x17
        /*006a*/ 	.short	(.L_219 - .L_218)
.L_218:
        /*006c*/ 	.word	0x00000000
        /*0070*/ 	.short	0x0001
        /*0072*/ 	.short	0x0008
        /*0074*/ 	.byte	0x00, 0xf0, 0x11, 0x00


	//----- nvinfo : EIATTR_KPARAM_INFO
	.align		4
.L_219:
        /*0078*/ 	.byte	0x04, 0x17
        /*007a*/ 	.short	(.L_221 - .L_220)
.L_220:
        /*007c*/ 	.word	0x00000000
        /*0080*/ 	.short	0x0000
        /*0082*/ 	.short	0x0000
        /*0084*/ 	.byte	0x00, 0xf5, 0x21, 0x00


	//----- nvinfo : EIATTR_SPARSE_MMA_MASK
	.align		4
.L_221:
        /*0088*/ 	.byte	0x03, 0x50
        /*008a*/ 	.short	0x0000


	//----- nvinfo : EIATTR_MAXREG_COUNT
	.align		4
        /*008c*/ 	.byte	0x03, 0x1b
        /*008e*/ 	.short	0x00ff


	//----- nvinfo : EIATTR_MERCURY_ISA_VERSION
	.align		4
        /*0090*/ 	.byte	0x03, 0x5f
        /*0092*/ 	.short	0x0101


	//----- nvinfo : EIATTR_VRC_CTA_INIT_COUNT
	.align		4
        /*0094*/ 	.byte	0x02, 0x4a
	.zero		1
	.zero		1


	//----- nvinfo : EIATTR_EXIT_INSTR_OFFSETS
	.align		4
        /*0098*/ 	.byte	0x04, 0x1c
        /*009a*/ 	.short	(.L_223 - .L_222)


	//   ....[0]....
.L_222:
        /*009c*/ 	.word	0x000001b0


	//   ....[1]....
        /*00a0*/ 	.word	0x00000270


	//----- nvinfo : EIATTR_CRS_STACK_SIZE
	.align		4
.L_223:
        /*00a4*/ 	.byte	0x04, 0x1e
        /*00a6*/ 	.short	(.L_225 - .L_224)
.L_224:
        /*00a8*/ 	.word	0x00000000


	//----- nvinfo : EIATTR_CBANK_PARAM_SIZE
	.align		4
.L_225:
        /*00ac*/ 	.byte	0x03, 0x19
        /*00ae*/ 	.short	0x0024


	//----- nvinfo : EIATTR_PARAM_CBANK
	.align		4
        /*00b0*/ 	.byte	0x04, 0x0a
        /*00b2*/ 	.short	(.L_227 - .L_226)
	.align		4
.L_226:
        /*00b4*/ 	.word	index@(.nv.constant0._Z16initOctreeKernelP10OctreeNodeiffffff)
        /*00b8*/ 	.short	0x0380
        /*00ba*/ 	.short	0x0024


	//----- nvinfo : EIATTR_SW_WAR
	.align		4
.L_227:
        /*00bc*/ 	.byte	0x04, 0x36
        /*00be*/ 	.short	(.L_229 - .L_228)
.L_228:
        /*00c0*/ 	.word	0x00000008
.L_229:


//--------------------- .nv.info._Z24computeMortonCodesKernelPKfS0_S0_PyPiiffffff --------------------------
	.section	.nv.info._Z24computeMortonCodesKernelPKfS0_S0_PyPiiffffff,"",@"SHT_CUDA_INFO"
	.sectionflags	@""
	.align	4


	//----- nvinfo : EIATTR_CUDA_API_VERSION
	.align		4
        /*0000*/ 	.byte	0x04, 0x37
        /*0002*/ 	.short	(.L_231 - .L_230)
.L_230:
        /*0004*/ 	.word	0x00000082


	//----- nvinfo : EIATTR_KPARAM_INFO
	.align		4
.L_231:
        /*0008*/ 	.byte	0x04, 0x17
        /*000a*/ 	.short	(.L_233 - .L_232)
.L_232:
        /*000c*/ 	.word	0x00000000
        /*0010*/ 	.short	0x000b
        /*0012*/ 	.short	0x0040
        /*0014*/ 	.byte	0x00, 0xf0, 0x11, 0x00


	//----- nvinfo : EIATTR_KPARAM_INFO
	.align		4
.L_233:
        /*0018*/ 	.byte	0x04, 0x17
        /*001a*/ 	.short	(.L_235 - .L_234)
.L_234:
        /*001c*/ 	.word	0x00000000
        /*0020*/ 	.short	0x000a
        /*0022*/ 	.short	0x003c
        /*0024*/ 	.byte	0x00, 0xf0, 0x11, 0x00


	//----- nvinfo : EIATTR_KPARAM_INFO
	.align		4
.L_235:
        /*0028*/ 	.byte	0x04, 0x17
        /*002a*/ 	.short	(.L_237 - .L_236)
.L_236:
        /*002c*/ 	.word	0x00000000
        /*0030*/ 	.short	0x0009
        /*0032*/ 	.short	0x0038
        /*0034*/ 	.byte	0x00, 0xf0, 0x11, 0x00


	//----- nvinfo : EIATTR_KPARAM_INFO
	.align		4
.L_237:
        /*0038*/ 	.byte	0x04, 0x17
        /*003a*/ 	.short	(.L_239 - .L_238)
.L_238:
        /*003c*/ 	.word	0x00000000
        /*0040*/ 	.short	0x0008
        /*0042*/ 	.short	0x0034
        /*0044*/ 	.byte	0x00, 0xf0, 0x11, 0x00


	//----- nvinfo : EIATTR_KPARAM_INFO
	.align		4
.L_239:
        /*0048*/ 	.byte	0x04, 0x17
        /*004a*/ 	.short	(.L_241 - .L_240)
.L_240:
        /*004c*/ 	.word	0x00000000
        /*0050*/ 	.short	0x0007
        /*0052*/ 	.short	0x0030
        /*0054*/ 	.byte	0x00, 0xf0, 0x11, 0x00


	//----- nvinfo : EIATTR_KPARAM_INFO
	.align		4
.L_241:
        /*0058*/ 	.byte	0x04, 0x17
        /*005a*/ 	.short	(.L_243 - .L_242)
.L_242:
        /*005c*/ 	.word	0x00000000
        /*0060*/ 	.short	0x0006
        /*0062*/ 	.short	0x002c
        /*0064*/ 	.byte	0x00, 0xf0, 0x11, 0x00


	//----- nvinfo : EIATTR_KPARAM_INFO
	.align		4
.L_243:
        /*0068*/ 	.byte	0x04, 0x17
        /*006a*/ 	.short	(.L_245 - .L_244)
.L_244:
        /*006c*/ 	.word	0x00000000
        /*0070*/ 	.short	0x0005
        /*0072*/ 	.short	0x0028
        /*0074*/ 	.byte	0x00, 0xf0, 0x11, 0x00


	//----- nvinfo : EIATTR_KPARAM_INFO
	.align		4
.L_245:
        /*0078*/ 	.byte	0x04, 0x17
        /*007a*/ 	.short	(.L_247 - .L_246)
.L_246:
        /*007c*/ 	.word	0x00000000
        /*0080*/ 	.short	0x0004
        /*0082*/ 	.short	0x0020
        /*0084*/ 	.byte	0x00, 0xf5, 0x21, 0x00


	//----- nvinfo : EIATTR_KPARAM_INFO
	.align		4
.L_247:
        /*0088*/ 	.byte	0x04, 0x17
        /*008a*/ 	.short	(.L_249 - .L_248)
.L_248:
        /*008c*/ 	.word	0x00000000
        /*0090*/ 	.short	0x0003
        /*0092*/ 	.short	0x0018
        /*0094*/ 	.byte	0x00, 0xf5, 0x21, 0x00


	//----- nvinfo : EIATTR_KPARAM_INFO
	.align		4
.L_249:
        /*0098*/ 	.byte	0x04, 0x17
        /*009a*/ 	.short	(.L_251 - .L_250)
.L_250:
        /*009c*/ 	.word	0x00000000
        /*00a0*/ 	.short	0x0002
        /*00a2*/ 	.short	0x0010
        /*00a4*/ 	.byte	0x00, 0xf5, 0x21, 0x00


	//----- nvinfo : EIATTR_KPARAM_INFO
	.align		4
.L_251:
        /*00a8*/ 	.byte	0x04, 0x17
        /*00aa*/ 	.short	(.L_253 - .L_252)
.L_252:
        /*00ac*/ 	.word	0x00000000
        /*00b0*/ 	.short	0x0001
        /*00b2*/ 	.short	0x0008
        /*00b4*/ 	.byte	0x00, 0xf5, 0x21, 0x00


	//----- nvinfo : EIATTR_KPARAM_INFO
	.align		4
.L_253:
        /*00b8*/ 	.byte	0x04, 0x17
        /*00ba*/ 	.short	(.L_255 - .L_254)
.L_254:
        /*00bc*/ 	.word	0x00000000
        /*00c0*/ 	.short	0x0000
        /*00c2*/ 	.short	0x0000
        /*00c4*/ 	.byte	0x00, 0xf5, 0x21, 0x00


	//----- nvinfo : EIATTR_SPARSE_MMA_MASK
	.align		4
.L_255:
        /*00c8*/ 	.byte	0x03, 0x50
        /*00ca*/ 	.short	0x0000


	//----- nvinfo : EIATTR_MAXREG_COUNT
	.align		4
        /*00cc*/ 	.byte	0x03, 0x1b
        /*00ce*/ 	.short	0x00ff


	//----- nvinfo : EIATTR_MERCURY_ISA_VERSION
	.align		4
        /*00d0*/ 	.byte	0x03, 0x5f
        /*00d2*/ 	.short	0x0101


	//----- nvinfo : EIATTR_VRC_CTA_INIT_COUNT
	.align		4
        /*00d4*/ 	.byte	0x02, 0x4a
	.zero		1
	.zero		1


	//----- nvinfo : EIATTR_EXIT_INSTR_OFFSETS
	.align		4
        /*00d8*/ 	.byte	0x04, 0x1c
        /*00da*/ 	.short	(.L_257 - .L_256)


	//   ....[0]....
.L_256:
        /*00dc*/ 	.word	0x00000070


	//   ....[1]....
        /*00e0*/ 	.word	0x00000720


	//----- nvinfo : EIATTR_CRS_STACK_SIZE
	.align		4
.L_257:
        /*00e4*/ 	.byte	0x04, 0x1e
        /*00e6*/ 	.short	(.L_259 - .L_258)
.L_258:
        /*00e8*/ 	.word	0x00000000


	//----- nvinfo : EIATTR_CBANK_PARAM_SIZE
	.align		4
.L_259:
        /*00ec*/ 	.byte	0x03, 0x19
        /*00ee*/ 	.short	0x0044


	//----- nvinfo : EIATTR_PARAM_CBANK
	.align		4
        /*00f0*/ 	.byte	0x04, 0x0a
        /*00f2*/ 	.short	(.L_261 - .L_260)
	.align		4
.L_260:
        /*00f4*/ 	.word	index@(.nv.constant0._Z24computeMortonCodesKernelPKfS0_S0_PyPiiffffff)
        /*00f8*/ 	.short	0x0380
        /*00fa*/ 	.short	0x0044


	//----- nvinfo : EIATTR_SW_WAR
	.align		4
.L_261:
        /*00fc*/ 	.byte	0x04, 0x36
        /*00fe*/ 	.short	(.L_263 - .L_262)
.L_262:
        /*0100*/ 	.word	0x00000008
.L_263:


//--------------------- .nv.info._Z24computeBoundingBoxKernelPKfS0_S0_iPfS1_S1_S1_S1_S1_Pi --------------------------
	.section	.nv.info._Z24computeBoundingBoxKernelPKfS0_S0_iPfS1_S1_S1_S1_S1_Pi,"",@"SHT_CUDA_INFO"
	.sectionflags	@""
	.align	4


	//----- nvinfo : EIATTR_CUDA_API_VERSION
	.align		4
        /*0000*/ 	.byte	0x04, 0x37
        /*0002*/ 	.short	(.L_265 - .L_264)
.L_264:
        /*0004*/ 	.word	0x00000082


	//----- nvinfo : EIATTR_KPARAM_INFO
	.align		4
.L_265:
        /*0008*/ 	.byte	0x04, 0x17
        /*000a*/ 	.short	(.L_267 - .L_266)
.L_266:
        /*000c*/ 	.word	0x00000000
        /*0010*/ 	.short	0x000a
        /*0012*/ 	.short	0x0050
        /*0014*/ 	.byte	0x00, 0xf5, 0x21, 0x00


	//----- nvinfo : EIATTR_KPARAM_INFO
	.align		4
.L_267:
        /*0018*/ 	.byte	0x04, 0x17
        /*001a*/ 	.short	(.L_269 - .L_268)
.L_268:
        /*001c*/ 	.word	0x00000000
        /*0020*/ 	.short	0x0009
        /*0022*/ 	.short	0x0048
        /*0024*/ 	.byte	0x00, 0xf5, 0x21, 0x00


	//----- nvinfo : EIATTR_KPARAM_INFO
	.align		4
.L_269:
        /*0028*/ 	.byte	0x04, 0x17
        /*002a*/ 	.short	(.L_271 - .L_270)
.L_270:
        /*002c*/ 	.word	0x00000000
        /*0030*/ 	.short	0x0008
        /*0032*/ 	.short	0x0040
        /*0034*/ 	.byte	0x00, 0xf5, 0x21, 0x00


	//----- nvinfo : EIATTR_KPARAM_INFO
	.align		4
.L_271:
        /*0038*/ 	.byte	0x04, 0x17
        /*003a*/ 	.short	(.L_273 - .L_272)
.L_272:
        /*003c*/ 	.word	0x00000000
        /*0040*/ 	.short	0x0007
        /*0042*/ 	.short	0x0038
        /*0044*/ 	.byte	0x00, 0xf5, 0x21, 0x00


	//----- nvinfo : EIATTR_KPARAM_INFO
	.align		4
.L_273:
        /*0048*/ 	.byte	0x04, 0x17
        /*004a*/ 	.short	(.L_275 - .L_274)
.L_274:
        /*004c*/ 	.word	0x00000000
        /*0050*/ 	.short	0x0006
        /*0052*/ 	.short	0x0030
        /*0054*/ 	.byte	0x00, 0xf5, 0x21, 0x00


	//----- nvinfo : EIATTR_KPARAM_INFO
	.align		4
.L_275:
        /*0058*/ 	.byte	0x04, 0x17
        /*005a*/ 	.short	(.L_277 - .L_276)
.L_276:
        /*005c*/ 	.word	0x00000000
        /*0060*/ 	.short	0x0005
        /*0062*/ 	.short	0x0028
        /*0064*/ 	.byte	0x00, 0xf5, 0x21, 0x00


	//----- nvinfo : EIATTR_KPARAM_INFO
	.align		4
.L_277:
        /*0068*/ 	.byte	0x04, 0x17
        /*006a*/ 	.short	(.L_279 - .L_278)
.L_278:
        /*006c*/ 	.word	0x00000000
        /*0070*/ 	.short	0x0004
        /*0072*/ 	.short	0x0020
        /*0074*/ 	.byte	0x00, 0xf5, 0x21, 0x00


	//----- nvinfo : EIATTR_KPARAM_INFO
	.align		4
.L_279:
        /*0078*/ 	.byte	0x04, 0x17
        /*007a*/ 	.short	(.L_281 - .L_280)
.L_280:
        /*007c*/ 	.word	0x00000000
        /*0080*/ 	.short	0x0003
        /*0082*/ 	.short	0x0018
        /*0084*/ 	.byte	0x00, 0xf0, 0x11, 0x00


	//----- nvinfo : EIATTR_KPARAM_INFO
	.align		4
.L_281:
        /*0088*/ 	.byte	0x04, 0x17
        /*008a*/ 	.short	(.L_283 - .L_282)
.L_282:
        /*008c*/ 	.word	0x00000000
        /*0090*/ 	.short	0x0002
        /*0092*/ 	.short	0x0010
        /*0094*/ 	.byte	0x00, 0xf5, 0x21, 0x00


	//----- nvinfo : EIATTR_KPARAM_INFO
	.align		4
.L_283:
        /*0098*/ 	.byte	0x04, 0x17
        /*009a*/ 	.short	(.L_285 - .L_284)
.L_284:
        /*009c*/ 	.word	0x00000000
        /*00a0*/ 	.short	0x0001
        /*00a2*/ 	.short	0x0008
        /*00a4*/ 	.byte	0x00, 0xf5, 0x21, 0x00


	//----- nvinfo : EIATTR_KPARAM_INFO
	.align		4
.L_285:
        /*00a8*/ 	.byte	0x04, 0x17
        /*00aa*/ 	.short	(.L_287 - .L_286)
.L_286:
        /*00ac*/ 	.word	0x00000000
        /*00b0*/ 	.short	0x0000
        /*00b2*/ 	.short	0x0000
        /*00b4*/ 	.byte	0x00, 0xf5, 0x21, 0x00


	//----- nvinfo : EIATTR_SPARSE_MMA_MASK
	.align		4
.L_287:
        /*00b8*/ 	.byte	0x03, 0x50
        /*00ba*/ 	.short	0x0000


	//----- nvinfo : EIATTR_MAXREG_COUNT
	.align		4
        /*00bc*/ 	.byte	0x03, 0x1b
        /*00be*/ 	.short	0x00ff


	//----- nvinfo : EIATTR_NUM_BARRIERS
	.align		4
        /*00c0*/ 	.byte	0x02, 0x4c
        /*00c2*/ 	.byte	0x01
	.zero		1


	//----- nvinfo : EIATTR_MERCURY_ISA_VERSION
	.align		4
        /*00c4*/ 	.byte	0x03, 0x5f
        /*00c6*/ 	.short	0x0101


	//----- nvinfo : EIATTR_VRC_CTA_INIT_COUNT
	.align		4
        /*00c8*/ 	.byte	0x02, 0x4a
	.zero		1
	.zero		1


	//----- nvinfo : EIATTR_EXIT_INSTR_OFFSETS
	.align		4
        /*00cc*/ 	.byte	0x04, 0x1c
        /*00ce*/ 	.short	(.L_289 - .L_288)


	//   ....[0]....
.L_288:
        /*00d0*/ 	.word	0x00000c10


	//   ....[1]....
        /*00d4*/ 	.word	0x00000ef0


	//   ....[2]....
        /*00d8*/ 	.word	0x00002400


	//----- nvinfo : EIATTR_CRS_STACK_SIZE
	.align		4
.L_289:
        /*00dc*/ 	.byte	0x04, 0x1e
        /*00de*/ 	.short	(.L_291 - .L_290)
.L_290:
        /*00e0*/ 	.word	0x00000000


	//----- nvinfo : EIATTR_CBANK_PARAM_SIZE
	.align		4
.L_291:
        /*00e4*/ 	.byte	0x03, 0x19
        /*00e6*/ 	.short	0x0058


	//----- nvinfo : EIATTR_PARAM_CBANK
	.align		4
        /*00e8*/ 	.byte	0x04, 0x0a
        /*00ea*/ 	.short	(.L_293 - .L_292)
	.align		4
.L_292:
        /*00ec*/ 	.word	index@(.nv.constant0._Z24computeBoundingBoxKernelPKfS0_S0_iPfS1_S1_S1_S1_S1_Pi)
        /*00f0*/ 	.short	0x0380
        /*00f2*/ 	.short	0x0058


	//----- nvinfo : EIATTR_SW_WAR
	.align		4
.L_293:
        /*00f4*/ 	.byte	0x04, 0x36
        /*00f6*/ 	.short	(.L_295 - .L_294)
.L_294:
        /*00f8*/ 	.word	0x00000008
.L_295:


//--------------------- .nv.callgraph             --------------------------
	.section	.nv.callgraph,"",@"SHT_CUDA_CALLGRAPH"
	.align	4
	.sectionentsize	8
	.align		4
        /*0000*/ 	.word	0x00000000
	.align		4
        /*0004*/ 	.word	0xffffffff
	.align		4
        /*0008*/ 	.word	0x00000000
	.align		4
        /*000c*/ 	.word	0xfffffffe
	.align		4
        /*0010*/ 	.word	0x00000000
	.align		4
        /*0014*/ 	.word	0xfffffffd
	.align		4
        /*0018*/ 	.word	0x00000000
	.align		4
        /*001c*/ 	.word	0xfffffffc


//--------------------- .text._Z15integrateKernelPfS_S_S_S_S_PKfS1_S1_if --------------------------
	.section	.text._Z15integrateKernelPfS_S_S_S_S_PKfS1_S1_if,"ax",@progbits
	.align	128
        .global         _Z15integrateKernelPfS_S_S_S_S_PKfS1_S1_if
        .type           _Z15integrateKernelPfS_S_S_S_S_PKfS1_S1_if,@function
        .size           _Z15integrateKernelPfS_S_S_S_S_PKfS1_S1_if,(.L_x_154 - _Z15integrateKernelPfS_S_S_S_S_PKfS1_S1_if)
        .other          _Z15integrateKernelPfS_S_S_S_S_PKfS1_S1_if,@"STO_CUDA_ENTRY STV_DEFAULT"
_Z15integrateKernelPfS_S_S_S_S_PKfS1_S1_if:
.text._Z15integrateKernelPfS_S_S_S_S_PKfS1_S1_if:
[----:B------:R-:W-:Y:S01]  /*0000*/  LDC R1, c[0x0][0x37c] ;  /* 0x0000df00ff017b82 */ /* 0x000fe20000000800 */
[----:B------:R-:W0:Y:S07]  /*0010*/  S2R R3, SR_TID.X ;  /* 0x0000000000037919 */ /* 0x000e2e0000002100 */
[----:B------:R-:W0:Y:S01]  /*0020*/  S2UR UR4, SR_CTAID.X ;  /* 0x00000000000479c3 */ /* 0x000e220000002500 */
[----:B------:R-:W1:Y:S07]  /*0030*/  LDCU UR5, c[0x0][0x3c8] ;  /* 0x00007900ff0577ac */ /* 0x000e6e0008000800 */
[----:B------:R-:W0:Y:S02]  /*0040*/  LDC R0, c[0x0][0x360] ;  /* 0x0000d800ff007b82 */ /* 0x000e240000000800 */
[----:B0-----:R-:W-:-:S05]  /*0050*/  IMAD R3, R0, UR4, R3 ;  /* 0x0000000400037c24 */ /* 0x001fca000f8e0203 */
[----:B-1----:R-:W-:-:S13]  /*0060*/  ISETP.GE.AND P0, PT, R3, UR5, PT ;  /* 0x0000000503007c0c */ /* 0x002fda000bf06270 */
[----:B------:R-:W-:Y:S05]  /*0070*/  @P0 EXIT ;  /* 0x000000000000094d */ /* 0x000fea0003800000 */
[----:B------:R-:W0:Y:S01]  /*0080*/  LDCU UR4, c[0x0][0x370] ;  /* 0x00006e00ff0477ac */ /* 0x000e220008000800 */
[----:B------:R-:W1:Y:S01]  /*0090*/  LDCU.64 UR6, c[0x0][0x358] ;  /* 0x00006b00ff0677ac */ /* 0x000e620008000a00 */
[----:B------:R-:W2:Y:S01]  /*00a0*/  LDCU UR8, c[0x0][0x3cc] ;  /* 0x00007980ff0877ac */ /* 0x000ea20008000800 */
[----:B0-----:R-:W-:-:S07]  /*00b0*/  IMAD R0, R0, UR4, RZ ;  /* 0x0000000400007c24 */ /* 0x001fce000f8e02ff */
.L_x_0:
[----:B------:R-:W0:Y:S08]  /*00c0*/  LDC.64 R8, c[0x0][0x3b0] ;  /* 0x0000ec00ff087b82 */ /* 0x000e300000000a00 */
[----:B---3--:R-:W3:Y:S08]  /*00d0*/  LDC.64 R4, c[0x0][0x398] ;  /* 0x0000e600ff047b82 */ /* 0x008ef00000000a00 */
[----:B------:R-:W4:Y:S01]  /*00e0*/  LDC.64 R10, c[0x0][0x3b8] ;  /* 0x0000ee00ff0a7b82 */ /* 0x000f220000000a00 */
[----:B0-----:R-:W-:-:S07]  /*00f0*/  IMAD.WIDE R8, R3, 0x4, R8 ;  /* 0x0000000403087825 */ /* 0x001fce00078e0208 */
[----:B------:R-:W0:Y:S01]  /*0100*/  LDC.64 R6, c[0x0][0x3a0] ;  /* 0x0000e800ff067b82 */ /* 0x000e220000000a00 */
[----:B-1----:R-:W2:Y:S01]  /*0110*/  LDG.E R8, desc[UR6][R8.64] ;  /* 0x0000000608087981 */ /* 0x002ea2000c1e1900 */
[----:B---3--:R-:W-:-:S05]  /*0120*/  IMAD.WIDE R4, R3, 0x4, R4 ;  /* 0x0000000403047825 */ /* 0x008fca00078e0204 */
[----:B------:R-:W2:Y:S01]  /*0130*/  LDG.E R13, desc[UR6][R4.64] ;  /* 0x00000006040d7981 */ /* 0x000ea2000c1e1900 */
[----:B----4-:R-:W-:-:S04]  /*0140*/  IMAD.WIDE R10, R3, 0x4, R10 ;  /* 0x00000004030a7825 */ /* 0x010fc800078e020a */
[----:B0-----:R-:W-:-:S04]  /*0150*/  IMAD.WIDE R6, R3, 0x4, R6 ;  /* 0x0000000403067825 */ /* 0x001fc800078e0206 */
[----:B--2---:R-:W-:Y:S02]  /*0160*/  FFMA R15, R8, UR8, R13 ;  /* 0x00000008080f7c23 */ /* 0x004fe4000800000d */
[----:B------:R-:W0:Y:S03]  /*0170*/  LDC.64 R12, c[0x0][0x3c0] ;  /* 0x0000f000ff0c7b82 */ /* 0x000e260000000a00 */
[----:B------:R1:W-:Y:S04]  /*0180*/  STG.E desc[UR6][R4.64], R15 ;  /* 0x0000000f04007986 */ /* 0x0003e8000c101906 */
[----:B------:R-:W2:Y:S01]  /*0190*/  LDG.E R10, desc[UR6][R10.64] ;  /* 0x000000060a0a7981 */ /* 0x000ea2000c1e1900 */
[----:B------:R-:W3:Y:S03]  /*01a0*/  LDC.64 R8, c[0x0][0x3a8] ;  /* 0x0000ea00ff087b82 */ /* 0x000ee60000000a00 */
[----:B------:R-:W2:Y:S05]  /*01b0*/  LDG.E R17, desc[UR6][R6.64] ;  /* 0x0000000606117981 */ /* 0x000eaa000c1e1900 */
[----:B-1----:R-:W1:Y:S01]  /*01c0*/  LDC.64 R14, c[0x0][0x380] ;  /* 0x0000e000ff0e7b82 */ /* 0x002e620000000a00 */
[----:B0-----:R-:W-:-:S04]  /*01d0*/  IMAD.WIDE R12, R3, 0x4, R12 ;  /* 0x00000004030c7825 */ /* 0x001fc800078e020c */
[----:B---3--:R-:W-:-:S04]  /*01e0*/  IMAD.WIDE R8, R3, 0x4, R8 ;  /* 0x0000000403087825 */ /* 0x008fc800078e0208 */
[----:B--2---:R-:W-:-:S05]  /*01f0*/  FFMA R17, R10, UR8, R17 ;  /* 0x000000080a117c23 */ /* 0x004fca0008000011 */
[----:B------:R0:W-:Y:S04]  /*0200*/  STG.E desc[UR6][R6.64], R17 ;  /* 0x0000001106007986 */ /* 0x0001e8000c101906 */
[----:B------:R-:W2:Y:S04]  /*0210*/  LDG.E R12, desc[UR6][R12.64] ;  /* 0x000000060c0c7981 */ /* 0x000ea8000c1e1900 */
[----:B------:R-:W2:Y:S01]  /*0220*/  LDG.E R19, desc[UR6][R8.64] ;  /* 0x0000000608137981 */ /* 0x000ea2000c1e1900 */
[C---:B-1----:R-:W-:Y:S02]  /*0230*/  IMAD.WIDE R10, R3.reuse, 0x4, R14 ;  /* 0x00000004030a7825 */ /* 0x042fe400078e020e */
[----:B------:R-:W1:Y:S02]  /*0240*/  LDC.64 R14, c[0x0][0x388] ;  /* 0x0000e200ff0e7b82 */ /* 0x000e640000000a00 */
[----:B--2---:R-:W-:Y:S01]  /*0250*/  FFMA R19, R12, UR8, R19 ;  /* 0x000000080c137c23 */ /* 0x004fe20008000013 */
[----:B-1----:R-:W-:-:S05]  /*0260*/  IMAD.WIDE R14, R3, 0x4, R14 ;  /* 0x00000004030e7825 */ /* 0x002fca00078e020e */
[----:B------:R-:W1:Y:S01]  /*0270*/  LDC.64 R12, c[0x0][0x390] ;  /* 0x0000e400ff0c7b82 */ /* 0x000e620000000a00 */
[----:B------:R2:W-:Y:S04]  /*0280*/  STG.E desc[UR6][R8.64], R19 ;  /* 0x0000001308007986 */ /* 0x0005e8000c101906 */
[----:B------:R-:W3:Y:S04]  /*0290*/  LDG.E R4, desc[UR6][R4.64] ;  /* 0x0000000604047981 */ /* 0x000ee8000c1e1900 */
[----:B------:R-:W3:Y:S02]  /*02a0*/  LDG.E R21, desc[UR6][R10.64] ;  /* 0x000000060a157981 */ /* 0x000ee4000c1e1900 */
[----:B---3--:R-:W-:-:S05]  /*02b0*/  FFMA R21, R4, UR8, R21 ;  /* 0x0000000804157c23 */ /* 0x008fca0008000015 */
[----:B------:R3:W-:Y:S04]  /*02c0*/  STG.E desc[UR6][R10.64], R21 ;  /* 0x000000150a007986 */ /* 0x0007e8000c101906 */
[----:B0-----:R-:W4:Y:S04]  /*02d0*/  LDG.E R6, desc[UR6][R6.64] ;  /* 0x0000000606067981 */ /* 0x001f28000c1e1900 */
[----:B------:R-:W4:Y:S01]  /*02e0*/  LDG.E R17, desc[UR6][R14.64] ;  /* 0x000000060e117981 */ /* 0x000f22000c1e1900 */
[----:B-1----:R-:W-:-:S04]  /*02f0*/  IMAD.WIDE R12, R3, 0x4, R12 ;  /* 0x00000004030c7825 */ /* 0x002fc800078e020c */
[----:B----4-:R-:W-:-:S05]  /*0300*/  FFMA R17, R6, UR8, R17 ;  /* 0x0000000806117c23 */ /* 0x010fca0008000011 */
[----:B------:R3:W-:Y:S04]  /*0310*/  STG.E desc[UR6][R14.64], R17 ;  /* 0x000000110e007986 */ /* 0x0007e8000c101906 */
[----:B--2---:R-:W2:Y:S04]  /*0320*/  LDG.E R8, desc[UR6][R8.64] ;  /* 0x0000000608087981 */ /* 0x004ea8000c1e1900 */
[----:B------:R-:W2:Y:S01]  /*0330*/  LDG.E R5, desc[UR6][R12.64] ;  /* 0x000000060c057981 */ /* 0x000ea2000c1e1900 */
[----:B------:R-:W-:-:S04]  /*0340*/  IADD3 R3, PT, PT, R0, R3, RZ ;  /* 0x0000000300037210 */ /* 0x000fc80007ffe0ff */
[----:B------:R-:W-:Y:S01]  /*0350*/  ISETP.GE.AND P0, PT, R3, UR5, PT ;  /* 0x0000000503007c0c */ /* 0x000fe2000bf06270 */
[----:B--2---:R-:W-:-:S05]  /*0360*/  FFMA R5, R8, UR8, R5 ;  /* 0x0000000808057c23 */ /* 0x004fca0008000005 */
[----:B------:R3:W-:Y:S07]  /*0370*/  STG.E desc[UR6][R12.64], R5 ;  /* 0x000000050c007986 */ /* 0x0007ee000c101906 */
[----:B------:R-:W-:Y:S05]  /*0380*/  @!P0 BRA `(.L_x_0) ;  /* 0xfffffffc004c8947 */ /* 0x000fea000383ffff */
[----:B------:R-:W-:Y:S05]  /*0390*/  EXIT ;  /* 0x000000000000794d */ /* 0x000fea0003800000 */
.L_x_1:
[----:B------:R-:W-:-:S00]  /*03a0*/  BRA `(.L_x_1) ;  /* 0xfffffffc00fc7947 */ /* 0x000fc0000383ffff */
[----:B------:R-:W-:-:S00]  /*03b0*/  NOP ;  /* 0x0000000000007918 */ /* 0x000fc00000000000 */
        /* <DEDUP_REMOVED lines=12> */
.L_x_154:


//--------------------- .text._Z18computeForceKernelPKfS0_S0_S0_PKiPfS3_S3_PK10OctreeNodeif --------------------------
	.section	.text._Z18computeForceKernelPKfS0_S0_S0_PKiPfS3_S3_PK10OctreeNodeif,"ax",@progbits
	.align	128
        .global         _Z18computeForceKernelPKfS0_S0_S0_PKiPfS3_S3_PK10OctreeNodeif
        .type           _Z18computeForceKernelPKfS0_S0_S0_PKiPfS3_S3_PK10OctreeNodeif,@function
        .size           _Z18computeForceKernelPKfS0_S0_S0_PKiPfS3_S3_PK10OctreeNodeif,(.L_x_151 - _Z18computeForceKernelPKfS0_S0_S0_PKiPfS3_S3_PK10OctreeNodeif)
        .other          _Z18computeForceKernelPKfS0_S0_S0_PKiPfS3_S3_PK10OctreeNodeif,@"STO_CUDA_ENTRY STV_DEFAULT"
_Z18computeForceKernelPKfS0_S0_S0_PKiPfS3_S3_PK10OctreeNodeif:
.text._Z18computeForceKernelPKfS0_S0_S0_PKiPfS3_S3_PK10OctreeNodeif:
[----:B------:R-:W-:Y:S01]  /*0000*/  LDC R1, c[0x0][0x37c] ;  /* 0x0000df00ff017b82 */ /* 0x000fe20000000800 */
[----:B------:R-:W0:Y:S07]  /*0010*/  S2R R8, SR_TID.X ;  /* 0x0000000000087919 */ /* 0x000e2e0000002100 */
[----:B------:R-:W0:Y:S01]  /*0020*/  S2UR UR4, SR_CTAID.X ;  /* 0x00000000000479c3 */ /* 0x000e220000002500 */
[----:B------:R-:W1:Y:S07]  /*0030*/  LDCU UR6, c[0x0][0x3c8] ;  /* 0x00007900ff0677ac */ /* 0x000e6e0008000800 */
[----:B------:R-:W0:Y:S01]  /*0040*/  LDC R5, c[0x0][0x360] ;  /* 0x0000d800ff057b82 */ /* 0x000e220000000800 */
[----:B------:R-:W2:Y:S01]  /*0050*/  LDCU UR5, c[0x0][0x370] ;  /* 0x00006e00ff0577ac */ /* 0x000ea20008000800 */
[----:B0-----:R-:W-:-:S02]  /*0060*/  IMAD R2, R5, UR4, R8 ;  /* 0x0000000405027c24 */ /* 0x001fc4000f8e0208 */
[----:B--2---:R-:W-:-:S03]  /*0070*/  IMAD R5, R5, UR5, RZ ;  /* 0x0000000505057c24 */ /* 0x004fc6000f8e02ff */
[----:B-1----:R-:W-:-:S13]  /*0080*/  ISETP.GE.AND P0, PT, R2, UR6, PT ;  /* 0x0000000602007c0c */ /* 0x002fda000bf06270 */
[----:B------:R-:W-:Y:S05]  /*0090*/  @P0 EXIT ;  /* 0x000000000000094d */ /* 0x000fea0003800000 */
[----:B------:R-:W0:Y:S01]  /*00a0*/  S2R R7, SR_CgaCtaId ;  /* 0x0000000000077919 */ /* 0x000e220000008800 */
[----:B------:R-:W1:Y:S01]  /*00b0*/  LDCU.64 UR6, c[0x0][0x3a0] ;  /* 0x00007400ff0677ac */ /* 0x000e620008000a00 */
[----:B------:R-:W-:Y:S02]  /*00c0*/  MOV R0, 0x400 ;  /* 0x0000040000007802 */ /* 0x000fe40000000f00 */
[----:B------:R-:W-:Y:S01]  /*00d0*/  SHF.R.U32.HI R3, RZ, 0x5, R8 ;  /* 0x00000005ff037819 */ /* 0x000fe20000011608 */
[----:B------:R-:W2:Y:S02]  /*00e0*/  LDCU.64 UR4, c[0x0][0x358] ;  /* 0x00006b00ff0477ac */ /* 0x000ea40008000a00 */
[----:B------:R-:W-:Y:S01]  /*00f0*/  VIADD R4, R0, 0x140 ;  /* 0x0000014000047836 */ /* 0x000fe20000000000 */
[----:B------:R-:W3:Y:S01]  /*0100*/  LDCU UR8, c[0x0][0x3cc] ;  /* 0x00007980ff0877ac */ /* 0x000ee20008000800 */
[----:B------:R-:W4:Y:S01]  /*0110*/  LDCU UR9, c[0x0][0x3cc] ;  /* 0x00007980ff0977ac */ /* 0x000f220008000800 */
[----:B-1----:R-:W-:-:S04]  /*0120*/  UISETP.NE.U32.AND UP0, UPT, UR6, URZ, UPT ;  /* 0x000000ff0600728c */ /* 0x002fc8000bf05070 */
[----:B------:R-:W-:Y:S01]  /*0130*/  UISETP.NE.AND.EX UP0, UPT, UR7, URZ, UPT, UP0 ;  /* 0x000000ff0700728c */ /* 0x000fe2000bf05300 */
[C---:B0-----:R-:W-:Y:S02]  /*0140*/  LEA R6, R7.reuse, R0, 0x18 ;  /* 0x0000000007067211 */ /* 0x041fe400078ec0ff */
[----:B------:R-:W-:-:S03]  /*0150*/  LEA R0, R7, R4, 0x18 ;  /* 0x0000000407007211 */ /* 0x000fc600078ec0ff */
[C---:B------:R-:W-:Y:S02]  /*0160*/  IMAD R4, R3.reuse, 0x28, R6 ;  /* 0x0000002803047824 */ /* 0x040fe400078e0206 */
[----:B------:R-:W-:Y:S01]  /*0170*/  IMAD R3, R3, 0x100, R0 ;  /* 0x0000010003037824 */ /* 0x000fe200078e0200 */
[----:B------:R-:W-:Y:S01]  /*0180*/  LOP3.LUT R0, R8, 0x1f, RZ, 0xc0, !PT ;  /* 0x0000001f08007812 */ /* 0x000fe200078ec0ff */
[----:B--234-:R-:W-:Y:S06]  /*0190*/  BRA.U !UP0, `(.L_x_2) ;  /* 0x0000000908a87547 */ /* 0x01cfec000b800000 */
.L_x_19:
[----:B0-----:R-:W0:Y:S08]  /*01a0*/  LDC.64 R6, c[0x0][0x3a0] ;  /* 0x0000e800ff067b82 */ /* 0x001e300000000a00 */
[----:B------:R-:W1:Y:S08]  /*01b0*/  LDC.64 R20, c[0x0][0x380] ;  /* 0x0000e000ff147b82 */ /* 0x000e700000000a00 */
[----:B------:R-:W2:Y:S01]  /*01c0*/  LDC.64 R14, c[0x0][0x388] ;  /* 0x0000e200ff0e7b82 */ /* 0x000ea20000000a00 */
[----:B0-----:R-:W-:-:S07]  /*01d0*/  IMAD.WIDE R6, R2, 0x4, R6 ;  /* 0x0000000402067825 */ /* 0x001fce00078e0206 */
[----:B------:R-:W0:Y:S01]  /*01e0*/  LDC.64 R16, c[0x0][0x390] ;  /* 0x0000e400ff107b82 */ /* 0x000e220000000a00 */
[----:B------:R-:W1:Y:S01]  /*01f0*/  LDG.E R13, desc[UR4][R6.64] ;  /* 0x00000004060d7981 */ /* 0x000e62000c1e1900 */
[----:B------:R-:W-:-:S13]  /*0200*/  ISETP.NE.AND P0, PT, R0, RZ, PT ;  /* 0x000000ff0000720c */ /* 0x000fda0003f05270 */
[----:B------:R3:W-:Y:S01]  /*0210*/  @!P0 STS [R3], RZ ;  /* 0x000000ff03008388 */ /* 0x0007e20000000800 */
[----:B------:R-:W-:Y:S02]  /*0220*/  HFMA2 R9, -RZ, RZ, 0, 0 ;  /* 0x00000000ff097431 */ /* 0x000fe400000001ff */
[----:B------:R-:W-:Y:S02]  /*0230*/  IMAD.MOV.U32 R10, RZ, RZ, RZ ;  /* 0x000000ffff0a7224 */ /* 0x000fe400078e00ff */
[----:B-1----:R-:W-:-:S04]  /*0240*/  IMAD.WIDE R20, R13, 0x4, R20 ;  /* 0x000000040d147825 */ /* 0x002fc800078e0214 */
[C---:B--2---:R-:W-:Y:S02]  /*0250*/  IMAD.WIDE R14, R13.reuse, 0x4, R14 ;  /* 0x000000040d0e7825 */ /* 0x044fe400078e020e */
[----:B------:R3:W5:Y:S02]  /*0260*/  LDG.E R20, desc[UR4][R20.64] ;  /* 0x0000000414147981 */ /* 0x000764000c1e1900 */
[----:B0-----:R-:W-:Y:S02]  /*0270*/  IMAD.WIDE R16, R13, 0x4, R16 ;  /* 0x000000040d107825 */ /* 0x001fe400078e0210 */
[----:B------:R3:W5:Y:S04]  /*0280*/  LDG.E R11, desc[UR4][R14.64] ;  /* 0x000000040e0b7981 */ /* 0x000768000c1e1900 */
[----:B------:R3:W5:Y:S01]  /*0290*/  LDG.E R12, desc[UR4][R16.64] ;  /* 0x00000004100c7981 */ /* 0x000762000c1e1900 */
[----:B------:R0:W-:Y:S06]  /*02a0*/  MEMBAR.SC.CTA ;  /* 0x0000000000007992 */ /* 0x0001ec0000000000 */
[----:B0-----:R-:W-:Y:S01]  /*02b0*/  BSSY B0, `(.L_x_3) ;  /* 0x000008a000007945 */ /* 0x001fe20003800000 */
[----:B------:R-:W-:Y:S01]  /*02c0*/  IMAD.MOV.U32 R8, RZ, RZ, RZ ;  /* 0x000000ffff087224 */ /* 0x000fe200078e00ff */
[----:B------:R-:W-:-:S07]  /*02d0*/  MOV R7, RZ ;  /* 0x000000ff00077202 */ /* 0x000fce0000000f00 */
.L_x_18:
[----:B------:R-:W-:Y:S01]  /*02e0*/  ISETP.NE.AND P0, PT, R0, RZ, PT ;  /* 0x000000ff0000720c */ /* 0x000fe20003f05270 */
[----:B------:R-:W-:Y:S01]  /*02f0*/  BSSY.RECONVERGENT B1, `(.L_x_4) ;  /* 0x0000012000017945 */ /* 0x000fe20003800200 */
[----:B------:R-:W-:-:S11]  /*0300*/  IMAD R6, R10, 0x4, R3 ;  /* 0x000000040a067824 */ /* 0x000fd600078e0203 */
[----:B-1----:R-:W-:Y:S05]  /*0310*/  @P0 BRA `(.L_x_5) ;  /* 0x00000000003c0947 */ /* 0x002fea0003800000 */
[----:B---3--:R-:W0:Y:S01]  /*0320*/  LDS R15, [R6] ;  /* 0x00000000060f7984 */ /* 0x008e220000000800 */
[----:B------:R-:W0:Y:S02]  /*0330*/  LDC.64 R22, c[0x0][0x3c0] ;  /* 0x0000f000ff167b82 */ /* 0x000e240000000a00 */
[----:B0-----:R-:W-:-:S05]  /*0340*/  IMAD.WIDE R22, R15, 0x50, R22 ;  /* 0x000000500f167825 */ /* 0x001fca00078e0216 */
[----:B------:R-:W2:Y:S04]  /*0350*/  LDG.E R18, desc[UR4][R22.64+0x1c] ;  /* 0x00001c0416127981 */ /* 0x000ea8000c1e1900 */
[----:B------:R-:W2:Y:S04]  /*0360*/  LDG.E R19, desc[UR4][R22.64+0x10] ;  /* 0x0000100416137981 */ /* 0x000ea8000c1e1900 */
[----:B------:R-:W3:Y:S04]  /*0370*/  LDG.E R21, desc[UR4][R22.64+0x48] ;  /* 0x0000480416157981 */ /* 0x000ee8000c1e1900 */
[----:B------:R-:W4:Y:S04]  /*0380*/  LDG.E R14, desc[UR4][R22.64] ;  /* 0x00000004160e7981 */ /* 0x000f28000c1e1900 */
[----:B------:R-:W4:Y:S04]  /*0390*/  LDG.E R15, desc[UR4][R22.64+0x4] ;  /* 0x00000404160f7981 */ /* 0x000f28000c1e1900 */
[----:B------:R-:W4:Y:S04]  /*03a0*/  LDG.E R16, desc[UR4][R22.64+0x8] ;  /* 0x0000080416107981 */ /* 0x000f28000c1e1900 */
[----:B------:R-:W4:Y:S01]  /*03b0*/  LDG.E R17, desc[UR4][R22.64+0xc] ;  /* 0x00000c0416117981 */ /* 0x000f22000c1e1900 */
[----:B--2---:R-:W-:Y:S01]  /*03c0*/  FADD R18, R18, -R19 ;  /* 0x8000001312127221 */ /* 0x004fe20000000000 */
[----:B---3--:R-:W-:-:S05]  /*03d0*/  I2FP.F32.S32 R19, R21 ;  /* 0x0000001500137245 */ /* 0x008fca0000201400 */
[----:B------:R0:W-:Y:S04]  /*03e0*/  STS.64 [R4+0x10], R18 ;  /* 0x0000101204007388 */ /* 0x0001e80000000a00 */
[----:B----4-:R0:W-:Y:S04]  /*03f0*/  STS.64 [R4], R14 ;  /* 0x0000000e04007388 */ /* 0x0101e80000000a00 */
[----:B------:R0:W-:Y:S02]  /*0400*/  STS.64 [R4+0x8], R16 ;  /* 0x0000081004007388 */ /* 0x0001e40000000a00 */
.L_x_5:
[----:B------:R-:W-:Y:S05]  /*0410*/  BSYNC.RECONVERGENT B1 ;  /* 0x0000000000017941 */ /* 0x000fea0003800200 */
.L_x_4:
[----:B------:R0:W-:Y:S06]  /*0420*/  MEMBAR.SC.CTA ;  /* 0x0000000000007992 */ /* 0x0001ec0000000000 */
[----:B0--3--:R-:W0:Y:S01]  /*0430*/  LDS.64 R16, [R4+0x10] ;  /* 0x0000100004107984 */ /* 0x009e220000000a00 */
[----:B------:R-:W-:Y:S03]  /*0440*/  BSSY B1, `(.L_x_6) ;  /* 0x000006e000017945 */ /* 0x000fe60003800000 */
[----:B------:R-:W1:Y:S01]  /*0450*/  LDS.64 R14, [R4] ;  /* 0x00000000040e7984 */ /* 0x000e620000000a00 */
[----:B0-----:R-:W0:Y:S02]  /*0460*/  F2I.TRUNC.NTZ R18, R17 ;  /* 0x0000001100127305 */ /* 0x001e24000020f100 */
[----:B0-----:R-:W-:-:S04]  /*0470*/  ISETP.NE.AND P0, PT, R18, R13, PT ;  /* 0x0000000d1200720c */ /* 0x001fc80003f05270 */
[----:B-1----:R-:W-:-:S13]  /*0480*/  FSETP.LEU.OR P0, PT, R14, RZ, !P0 ;  /* 0x000000ff0e00720b */ /* 0x002fda000470b400 */
[----:B------:R-:W-:Y:S05]  /*0490*/  @P0 BRA `(.L_x_7) ;  /* 0x00000004009c0947 */ /* 0x000fea0003800000 */
[----:B------:R-:W0:Y:S01]  /*04a0*/  LDS.64 R18, [R4+0x8] ;  /* 0x0000080004127984 */ /* 0x000e220000000a00 */
[----:B-----5:R-:W-:Y:S01]  /*04b0*/  FADD R24, -R20, R15 ;  /* 0x0000000f14187221 */ /* 0x020fe20000000100 */
[----:B------:R-:W-:Y:S03]  /*04c0*/  BSSY.RECONVERGENT B2, `(.L_x_8) ;  /* 0x0000012000027945 */ /* 0x000fe60003800200 */
[----:B------:R-:W-:Y:S01]  /*04d0*/  FMUL R22, R24, R24 ;  /* 0x0000001818167220 */ /* 0x000fe20000400000 */
[----:B0-----:R-:W-:Y:S01]  /*04e0*/  FADD R25, -R11, R18 ;  /* 0x000000120b197221 */ /* 0x001fe20000000100 */
[----:B------:R-:W-:-:S03]  /*04f0*/  FADD R26, -R12, R19 ;  /* 0x000000130c1a7221 */ /* 0x000fc60000000100 */
[----:B------:R-:W-:-:S04]  /*0500*/  FFMA R15, R25, R25, R22 ;  /* 0x00000019190f7223 */ /* 0x000fc80000000016 */
[----:B------:R-:W-:-:S04]  /*0510*/  FFMA R15, R26, R26, R15 ;  /* 0x0000001a1a0f7223 */ /* 0x000fc8000000000f */
[----:B------:R-:W-:-:S04]  /*0520*/  FADD R27, R15, 1.0000001111620804295e-06 ;  /* 0x358637be0f1b7421 */ /* 0x000fc80000000000 */
[----:B------:R-:W-:Y:S01]  /*0530*/  VIADD R15, R27, 0xf3000000 ;  /* 0xf30000001b0f7836 */ /* 0x000fe20000000000 */
[----:B------:R0:W1:Y:S04]  /*0540*/  MUFU.RSQ R22, R27 ;  /* 0x0000001b00167308 */ /* 0x0000680000001400 */
[----:B------:R-:W-:-:S13]  /*0550*/  ISETP.GT.U32.AND P0, PT, R15, 0x727fffff, PT ;  /* 0x727fffff0f00780c */ /* 0x000fda0003f04070 */
[----:B01----:R-:W-:Y:S05]  /*0560*/  @!P0 BRA `(.L_x_9) ;  /* 0x00000000000c8947 */ /* 0x003fea0003800000 */
[----:B------:R-:W-:-:S07]  /*0570*/  MOV R18, 0x590 ;  /* 0x0000059000127802 */ /* 0x000fce0000000f00 */
[----:B------:R-:W-:Y:S05]  /*0580*/  CALL.REL.NOINC `($__internal_0_$__cuda_sm20_sqrt_rn_f32_slowpath) ;  /* 0x0000001000887944 */ /* 0x000fea0003c00000 */
[----:B------:R-:W-:Y:S05]  /*0590*/  BRA `(.L_x_10) ;  /* 0x0000000000107947 */ /* 0x000fea0003800000 */
.L_x_9:
[----:B------:R-:W-:Y:S01]  /*05a0*/  FMUL.FTZ R18, R27, R22 ;  /* 0x000000161b127220 */ /* 0x000fe20000410000 */
[----:B------:R-:W-:-:S03]  /*05b0*/  FMUL.FTZ R15, R22, 0.5 ;  /* 0x3f000000160f7820 */ /* 0x000fc60000410000 */
[----:B------:R-:W-:-:S04]  /*05c0*/  FFMA R21, -R18, R18, R27 ;  /* 0x0000001212157223 */ /* 0x000fc8000000011b */
[----:B------:R-:W-:-:S07]  /*05d0*/  FFMA R21, R21, R15, R18 ;  /* 0x0000000f15157223 */ /* 0x000fce0000000012 */
.L_x_10:
[----:B------:R-:W-:Y:S05]  /*05e0*/  BSYNC.RECONVERGENT B2 ;  /* 0x0000000000027941 */ /* 0x000fea0003800200 */
.L_x_8:
[----:B------:R-:W-:Y:S01]  /*05f0*/  FADD R21, R21, 9.9999999747524270788e-07 ;  /* 0x358637bd15157421 */ /* 0x000fe20000000000 */
[----:B------:R-:W-:Y:S03]  /*0600*/  BSSY.RECONVERGENT B2, `(.L_x_11) ;  /* 0x000000c000027945 */ /* 0x000fe60003800200 */
[----:B------:R-:W0:Y:S08]  /*0610*/  MUFU.RCP R15, R21 ;  /* 0x00000015000f7308 */ /* 0x000e300000001000 */
[----:B------:R-:W1:Y:S01]  /*0620*/  FCHK P0, R16, R21 ;  /* 0x0000001510007302 */ /* 0x000e620000000000 */
[----:B0-----:R-:W-:-:S04]  /*0630*/  FFMA R18, -R21, R15, 1 ;  /* 0x3f80000015127423 */ /* 0x001fc8000000010f */
[----:B------:R-:W-:-:S04]  /*0640*/  FFMA R15, R15, R18, R15 ;  /* 0x000000120f0f7223 */ /* 0x000fc8000000000f */
[----:B------:R-:W-:-:S04]  /*0650*/  FFMA R17, R15, R16, RZ ;  /* 0x000000100f117223 */ /* 0x000fc800000000ff */
[----:B------:R-:W-:-:S04]  /*0660*/  FFMA R18, -R21, R17, R16 ;  /* 0x0000001115127223 */ /* 0x000fc80000000110 */
[----:B------:R-:W-:Y:S01]  /*0670*/  FFMA R15, R15, R18, R17 ;  /* 0x000000120f0f7223 */ /* 0x000fe20000000011 */
[----:B-1----:R-:W-:Y:S06]  /*0680*/  @!P0 BRA `(.L_x_12) ;  /* 0x00000000000c8947 */ /* 0x002fec0003800000 */
[----:B------:R-:W-:Y:S02]  /*0690*/  MOV R22, R16 ;  /* 0x0000001000167202 */ /* 0x000fe40000000f00 */
[----:B------:R-:W-:-:S07]  /*06a0*/  MOV R16, 0x6c0 ;  /* 0x000006c000107802 */ /* 0x000fce0000000f00 */
[----:B------:R-:W-:Y:S05]  /*06b0*/  CALL.REL.NOINC `($__internal_1_$__cuda_sm3x_div_rn_noftz_f32_slowpath) ;  /* 0x0000001000907944 */ /* 0x000fea0003c00000 */
.L_x_12:
[----:B------:R-:W-:Y:S05]  /*06c0*/  BSYNC.RECONVERGENT B2 ;  /* 0x0000000000027941 */ /* 0x000fea0003800200 */
.L_x_11:
[----:B------:R-:W-:Y:S01]  /*06d0*/  UMOV UR6, 0xffffffff ;  /* 0xffffffff00067882 */ /* 0x000fe20000000000 */
[----:B------:R-:W-:Y:S02]  /*06e0*/  FSETP.GEU.AND P0, PT, R15, UR8, PT ;  /* 0x000000080f007c0b */ /* 0x000fe4000bf0e000 */
[----:B------:R-:W-:Y:S11]  /*06f0*/  BRA.DIV UR6, `(.L_x_13) ;  /* 0x0000000e06ec7947 */ /* 0x000ff6000b800000 */
[----:B------:R-:W-:-:S07]  /*0700*/  VOTE.ANY R15, PT, !P0 ;  /* 0x00000000000f7806 */ /* 0x000fce00040e0100 */
.L_x_37:
[----:B------:R-:W-:-:S13]  /*0710*/  ISETP.NE.AND P0, PT, R15, -0x1, PT ;  /* 0xffffffff0f00780c */ /* 0x000fda0003f05270 */
[----:B------:R-:W-:Y:S05]  /*0720*/  @P0 BRA `(.L_x_14) ;  /* 0x0000000000300947 */ /* 0x000fea0003800000 */
[----:B------:R-:W-:Y:S01]  /*0730*/  FSETP.GEU.AND P0, PT, |R27|, 1.175494350822287508e-38, PT ;  /* 0x008000001b00780b */ /* 0x000fe20003f0e200 */
[----:B------:R-:W-:-:S12]  /*0740*/  VIADD R10, R10, 0xffffffff ;  /* 0xffffffff0a0a7836 */ /* 0x000fd80000000000 */
[----:B------:R-:W-:-:S04]  /*0750*/  @!P0 FMUL R27, R27, 16777216 ;  /* 0x4b8000001b1b8820 */ /* 0x000fc80000400000 */
[----:B------:R-:W0:Y:S02]  /*0760*/  MUFU.RSQ R6, R27 ;  /* 0x0000001b00067308 */ /* 0x000e240000001400 */
[----:B0-----:R-:W-:-:S04]  /*0770*/  @!P0 FMUL R6, R6, 4096 ;  /* 0x4580000006068820 */ /* 0x001fc80000400000 */
[----:B------:R-:W-:-:S04]  /*0780*/  FMUL R15, R6, R6 ;  /* 0x00000006060f7220 */ /* 0x000fc80000400000 */
[----:B------:R-:W-:-:S04]  /*0790*/  FMUL R15, R6, R15 ;  /* 0x0000000f060f7220 */ /* 0x000fc80000400000 */
[----:B------:R-:W-:-:S04]  /*07a0*/  FMUL R15, R14, R15 ;  /* 0x0000000f0e0f7220 */ /* 0x000fc80000400000 */
[-C--:B------:R-:W-:Y:S01]  /*07b0*/  FFMA R7, R24, R15.reuse, R7 ;  /* 0x0000000f18077223 */ /* 0x080fe20000000007 */
[-C--:B------:R-:W-:Y:S01]  /*07c0*/  FFMA R8, R25, R15.reuse, R8 ;  /* 0x0000000f19087223 */ /* 0x080fe20000000008 */
[----:B------:R-:W-:Y:S01]  /*07d0*/  FFMA R9, R26, R15, R9 ;  /* 0x0000000f1a097223 */ /* 0x000fe20000000009 */
[----:B------:R-:W-:Y:S06]  /*07e0*/  BRA `(.L_x_15) ;  /* 0x0000000000cc7947 */ /* 0x000fec0003800000 */
.L_x_14:
[----:B------:R-:W-:Y:S01]  /*07f0*/  ISETP.NE.AND P0, PT, R0, RZ, PT ;  /* 0x000000ff0000720c */ /* 0x000fe20003f05270 */
[----:B------:R-:W-:-:S12]  /*0800*/  BSSY.RECONVERGENT B2, `(.L_x_16) ;  /* 0x000002e000027945 */ /* 0x000fd80003800200 */
[----:B------:R-:W-:Y:S05]  /*0810*/  @P0 BRA `(.L_x_17) ;  /* 0x0000000000b00947 */ /* 0x000fea0003800000 */
[----:B------:R-:W0:Y:S01]  /*0820*/  LDS R17, [R6] ;  /* 0x0000000006117984 */ /* 0x000e220000000800 */
[----:B------:R-:W0:Y:S02]  /*0830*/  LDC.64 R14, c[0x0][0x3c0] ;  /* 0x0000f000ff0e7b82 */ /* 0x000e240000000a00 */
[----:B0-----:R-:W-:-:S05]  /*0840*/  IMAD.WIDE R14, R17, 0x50, R14 ;  /* 0x00000050110e7825 */ /* 0x001fca00078e020e */
[----:B------:R-:W2:Y:S04]  /*0850*/  LDG.E R25, desc[UR4][R14.64+0x28] ;  /* 0x000028040e197981 */ /* 0x000ea8000c1e1900 */
[----:B------:R-:W3:Y:S04]  /*0860*/  LDG.E R27, desc[UR4][R14.64+0x2c] ;  /* 0x00002c040e1b7981 */ /* 0x000ee8000c1e1900 */
[----:B------:R-:W4:Y:S04]  /*0870*/  LDG.E R21, desc[UR4][R14.64+0x30] ;  /* 0x000030040e157981 */ /* 0x000f28000c1e1900 */
[----:B------:R-:W5:Y:S04]  /*0880*/  LDG.E R19, desc[UR4][R14.64+0x34] ;  /* 0x000034040e137981 */ /* 0x000f68000c1e1900 */
[----:B------:R-:W5:Y:S04]  /*0890*/  LDG.E R18, desc[UR4][R14.64+0x38] ;  /* 0x000038040e127981 */ /* 0x000f68000c1e1900 */
[----:B------:R-:W5:Y:S04]  /*08a0*/  LDG.E R17, desc[UR4][R14.64+0x3c] ;  /* 0x00003c040e117981 */ /* 0x000f68000c1e1900 */
[----:B------:R-:W5:Y:S04]  /*08b0*/  LDG.E R16, desc[UR4][R14.64+0x40] ;  /* 0x000040040e107981 */ /* 0x000f68000c1e1900 */
[----:B------:R-:W5:Y:S01]  /*08c0*/  LDG.E R22, desc[UR4][R14.64+0x44] ;  /* 0x000044040e167981 */ /* 0x000f62000c1e1900 */
[----:B------:R-:W-:Y:S01]  /*08d0*/  IMAD.MOV.U32 R23, RZ, RZ, RZ ;  /* 0x000000ffff177224 */ /* 0x000fe200078e00ff */
[----:B--2---:R-:W-:-:S02]  /*08e0*/  ISETP.GE.AND P4, PT, R25, RZ, PT ;  /* 0x000000ff1900720c */ /* 0x004fc40003f86270 */
[----:B---3--:R-:W-:Y:S02]  /*08f0*/  ISETP.GE.AND P5, PT, R27, RZ, PT ;  /* 0x000000ff1b00720c */ /* 0x008fe40003fa6270 */
[----:B----4-:R-:W-:Y:S02]  /*0900*/  ISETP.GE.AND P3, PT, R21, RZ, PT ;  /* 0x000000ff1500720c */ /* 0x010fe40003f66270 */
[----:B-----5:R-:W-:-:S07]  /*0910*/  ISETP.GE.AND P2, PT, R19, RZ, PT ;  /* 0x000000ff1300720c */ /* 0x020fce0003f46270 */
[----:B------:R0:W-:Y:S01]  /*0920*/  @P4 STS [R6], R25 ;  /* 0x0000001906004388 */ /* 0x0001e20000000800 */
[----:B------:R-:W-:Y:S02]  /*0930*/  @P4 MOV R23, 0x1 ;  /* 0x0000000100174802 */ /* 0x000fe40000000f00 */
[----:B------:R-:W-:-:S03]  /*0940*/  ISETP.GE.AND P1, PT, R18, RZ, PT ;  /* 0x000000ff1200720c */ /* 0x000fc60003f26270 */
[----:B------:R-:W-:Y:S01]  /*0950*/  @P5 IMAD R24, R23, 0x4, R6 ;  /* 0x0000000417185824 */ /* 0x000fe200078e0206 */
[----:B------:R-:W-:Y:S01]  /*0960*/  ISETP.GE.AND P0, PT, R17, RZ, PT ;  /* 0x000000ff1100720c */ /* 0x000fe20003f06270 */
[----:B------:R-:W-:Y:S01]  /*0970*/  @P5 VIADD R23, R23, 0x1 ;  /* 0x0000000117175836 */ /* 0x000fe20000000000 */
[----:B------:R-:W-:Y:S02]  /*0980*/  ISETP.GE.AND P4, PT, R16, RZ, PT ;  /* 0x000000ff1000720c */ /* 0x000fe40003f86270 */
[----:B------:R1:W-:Y:S02]  /*0990*/  @P5 STS [R24], R27 ;  /* 0x0000001b18005388 */ /* 0x0003e40000000800 */
[C---:B------:R-:W-:Y:S01]  /*09a0*/  @P3 LEA R26, R23.reuse, R6, 0x2 ;  /* 0x00000006171a3211 */ /* 0x040fe200078e10ff */
[----:B------:R-:W-:Y:S01]  /*09b0*/  @P3 VIADD R23, R23, 0x1 ;  /* 0x0000000117173836 */ /* 0x000fe20000000000 */
[----:B------:R-:W-:-:S03]  /*09c0*/  ISETP.GE.AND P5, PT, R22, RZ, PT ;  /* 0x000000ff1600720c */ /* 0x000fc60003fa6270 */
[C-C-:B------:R-:W-:Y:S01]  /*09d0*/  @P2 IMAD R14, R23.reuse, 0x4, R6.reuse ;  /* 0x00000004170e2824 */ /* 0x140fe200078e0206 */
[----:B------:R-:W-:Y:S01]  /*09e0*/  @P2 IADD3 R23, PT, PT, R23, 0x1, RZ ;  /* 0x0000000117172810 */ /* 0x000fe20007ffe0ff */
[----:B------:R1:W-:Y:S04]  /*09f0*/  @P3 STS [R26], R21 ;  /* 0x000000151a003388 */ /* 0x0003e80000000800 */
[C---:B------:R-:W-:Y:S01]  /*0a00*/  @P1 IMAD R15, R23.reuse, 0x4, R6 ;  /* 0x00000004170f1824 */ /* 0x040fe200078e0206 */
[----:B------:R1:W-:Y:S01]  /*0a10*/  @P2 STS [R14], R19 ;  /* 0x000000130e002388 */ /* 0x0003e20000000800 */
[----:B------:R-:W-:-:S03]  /*0a20*/  @P1 VIADD R23, R23, 0x1 ;  /* 0x0000000117171836 */ /* 0x000fc60000000000 */
[----:B------:R1:W-:Y:S02]  /*0a30*/  @P1 STS [R15], R18 ;  /* 0x000000120f001388 */ /* 0x0003e40000000800 */
[C---:B------:R-:W-:Y:S01]  /*0a40*/  @P0 LEA R28, R23.reuse, R6, 0x2 ;  /* 0x00000006171c0211 */ /* 0x040fe200078e10ff */
[----:B------:R-:W-:-:S04]  /*0a50*/  @P0 VIADD R23, R23, 0x1 ;  /* 0x0000000117170836 */ /* 0x000fc80000000000 */
[C-C-:B0-----:R-:W-:Y:S01]  /*0a60*/  @P4 IMAD R25, R23.reuse, 0x4, R6.reuse ;  /* 0x0000000417194824 */ /* 0x141fe200078e0206 */
[----:B------:R-:W-:Y:S01]  /*0a70*/  @P4 IADD3 R23, PT, PT, R23, 0x1, RZ ;  /* 0x0000000117174810 */ /* 0x000fe20007ffe0ff */
[----:B------:R1:W-:Y:S04]  /*0a80*/  @P0 STS [R28], R17 ;  /* 0x000000111c000388 */ /* 0x0003e80000000800 */
[C---:B------:R-:W-:Y:S01]  /*0a90*/  @P5 IMAD R29, R23.reuse, 0x4, R6 ;  /* 0x00000004171d5824 */ /* 0x040fe200078e0206 */
[----:B------:R1:W-:Y:S01]  /*0aa0*/  @P4 STS [R25], R16 ;  /* 0x0000001019004388 */ /* 0x0003e20000000800 */
[----:B------:R-:W-:-:S03]  /*0ab0*/  @P5 VIADD R23, R23, 0x1 ;  /* 0x0000000117175836 */ /* 0x000fc60000000000 */
[----:B------:R1:W-:Y:S02]  /*0ac0*/  @P5 STS [R29], R22 ;  /* 0x000000161d005388 */ /* 0x0003e40000000800 */
[----:B------:R-:W-:-:S07]  /*0ad0*/  IADD3 R10, PT, PT, R10, -0x1, R23 ;  /* 0xffffffff0a0a7810 */ /* 0x000fce0007ffe017 */
.L_x_17:
[----:B------:R-:W-:Y:S05]  /*0ae0*/  BSYNC.RECONVERGENT B2 ;  /* 0x0000000000027941 */ /* 0x000fea0003800200 */
.L_x_16:
[----:B------:R0:W-:Y:S06]  /*0af0*/  MEMBAR.SC.CTA ;  /* 0x0000000000007992 */ /* 0x0001ec0000000000 */
[----:B0-----:R-:W-:Y:S05]  /*0b00*/  BRA `(.L_x_15) ;  /* 0x0000000000047947 */ /* 0x001fea0003800000 */
.L_x_7:
[----:B------:R-:W-:-:S07]  /*0b10*/  IADD3 R10, PT, PT, R10, -0x1, RZ ;  /* 0xffffffff0a0a7810 */ /* 0x000fce0007ffe0ff */
.L_x_15:
[----:B------:R-:W-:Y:S05]  /*0b20*/  BSYNC B1 ;  /* 0x0000000000017941 */ /* 0x000fea0003800000 */
.L_x_6:
[----:B------:R-:W-:-:S13]  /*0b30*/  ISETP.GE.U32.AND P0, PT, R10, 0x3f, PT ;  /* 0x0000003f0a00780c */ /* 0x000fda0003f06070 */
[----:B------:R-:W-:Y:S05]  /*0b40*/  @!P0 BRA `(.L_x_18) ;  /* 0xfffffff400e48947 */ /* 0x000fea000383ffff */
[----:B------:R-:W-:Y:S05]  /*0b50*/  BSYNC B0 ;  /* 0x0000000000007941 */ /* 0x000fea0003800000 */
.L_x_3:
[----:B-----5:R-:W0:Y:S01]  /*0b60*/  LDC.64 R10, c[0x0][0x3a8] ;  /* 0x0000ea00ff0a7b82 */ /* 0x020e220000000a00 */
[----:B------:R-:W2:Y:S01]  /*0b70*/  LDCU UR6, c[0x0][0x3c8] ;  /* 0x00007900ff0677ac */ /* 0x000ea20008000800 */
[----:B------:R-:W-:-:S06]  /*0b80*/  IMAD.IADD R2, R5, 0x1, R2 ;  /* 0x0000000105027824 */ /* 0x000fcc00078e0202 */
[----:B-1----:R-:W1:Y:S08]  /*0b90*/  LDC.64 R14, c[0x0][0x3b0] ;  /* 0x0000ec00ff0e7b82 */ /* 0x002e700000000a00 */
[----:B------:R-:W3:Y:S01]  /*0ba0*/  LDC.64 R16, c[0x0][0x3b8] ;  /* 0x0000ee00ff107b82 */ /* 0x000ee20000000a00 */
[----:B--2---:R-:W-:Y:S01]  /*0bb0*/  ISETP.GE.AND P0, PT, R2, UR6, PT ;  /* 0x0000000602007c0c */ /* 0x004fe2000bf06270 */
[----:B0-----:R-:W-:-:S05]  /*0bc0*/  IMAD.WIDE R10, R13, 0x4, R10 ;  /* 0x000000040d0a7825 */ /* 0x001fca00078e020a */
[----:B------:R0:W-:Y:S01]  /*0bd0*/  STG.E desc[UR4][R10.64], R7 ;  /* 0x000000070a007986 */ /* 0x0001e2000c101904 */
[----:B-1----:R-:W-:-:S05]  /*0be0*/  IMAD.WIDE R14, R13, 0x4, R14 ;  /* 0x000000040d0e7825 */ /* 0x002fca00078e020e */
[----:B------:R0:W-:Y:S01]  /*0bf0*/  STG.E desc[UR4][R14.64], R8 ;  /* 0x000000080e007986 */ /* 0x0001e2000c101904 */
[----:B---3--:R-:W-:-:S05]  /*0c00*/  IMAD.WIDE R12, R13, 0x4, R16 ;  /* 0x000000040d0c7825 */ /* 0x008fca00078e0210 */
[----:B------:R0:W-:Y:S01]  /*0c10*/  STG.E desc[UR4][R12.64], R9 ;  /* 0x000000090c007986 */ /* 0x0001e2000c101904 */
[----:B------:R-:W-:Y:S05]  /*0c20*/  @!P0 BRA `(.L_x_19) ;  /* 0xfffffff4005c8947 */ /* 0x000fea000383ffff */
[----:B------:R-:W-:Y:S05]  /*0c30*/  EXIT ;  /* 0x000000000000794d */ /* 0x000fea0003800000 */
.L_x_2:
[----:B------:R-:W0:Y:S08]  /*0c40*/  LDC.64 R20, c[0x0][0x380] ;  /* 0x0000e000ff147b82 */ /* 0x000e300000000a00 */
[----:B------:R-:W1:Y:S08]  /*0c50*/  LDC.64 R12, c[0x0][0x390] ;  /* 0x0000e400ff0c7b82 */ /* 0x000e700000000a00 */
[----:B------:R-:W2:Y:S01]  /*0c60*/  LDC.64 R6, c[0x0][0x388] ;  /* 0x0000e200ff067b82 */ /* 0x000ea20000000a00 */
[----:B------:R-:W-:Y:S01]  /*0c70*/  ISETP.NE.AND P0, PT, R0, RZ, PT ;  /* 0x000000ff0000720c */ /* 0x000fe20003f05270 */
[----:B0-----:R-:W-:-:S06]  /*0c80*/  IMAD.WIDE R20, R2, 0x4, R20 ;  /* 0x0000000402147825 */ /* 0x001fcc00078e0214 */
[----:B------:R-:W5:Y:S01]  /*0c90*/  LDG.E R20, desc[UR4][R20.64] ;  /* 0x0000000414147981 */ /* 0x000f62000c1e1900 */
[----:B-1----:R-:W-:-:S05]  /*0ca0*/  IMAD.WIDE R12, R2, 0x4, R12 ;  /* 0x00000004020c7825 */ /* 0x002fca00078e020c */
[----:B------:R0:W-:Y:S04]  /*0cb0*/  @!P0 STS [R3], RZ ;  /* 0x000000ff03008388 */ /* 0x0001e80000000800 */
[----:B------:R-:W5:Y:S01]  /*0cc0*/  LDG.E R12, desc[UR4][R12.64] ;  /* 0x000000040c0c7981 */ /* 0x000f62000c1e1900 */
[----:B--2---:R-:W-:-:S05]  /*0cd0*/  IMAD.WIDE R6, R2, 0x4, R6 ;  /* 0x0000000402067825 */ /* 0x004fca00078e0206 */
[----:B------:R1:W5:Y:S01]  /*0ce0*/  LDG.E R11, desc[UR4][R6.64] ;  /* 0x00000004060b7981 */ /* 0x000362000c1e1900 */
[----:B------:R-:W-:Y:S02]  /*0cf0*/  HFMA2 R10, -RZ, RZ, 0, 0 ;  /* 0x00000000ff0a7431 */ /* 0x000fe400000001ff */
[----:B------:R-:W-:Y:S01]  /*0d00*/  IMAD.MOV.U32 R9, RZ, RZ, RZ ;  /* 0x000000ffff097224 */ /* 0x000fe200078e00ff */
[----:B------:R2:W-:Y:S06]  /*0d10*/  MEMBAR.SC.CTA ;  /* 0x0000000000007992 */ /* 0x0005ec0000000000 */
[----:B--2---:R-:W-:Y:S01]  /*0d20*/  BSSY B0, `(.L_x_20) ;  /* 0x000008a000007945 */ /* 0x004fe20003800000 */
[----:B------:R-:W-:-:S02]  /*0d30*/  IMAD.MOV.U32 R8, RZ, RZ, RZ ;  /* 0x000000ffff087224 */ /* 0x000fc400078e00ff */
[----:B01----:R-:W-:-:S07]  /*0d40*/  IMAD.MOV.U32 R7, RZ, RZ, RZ ;  /* 0x000000ffff077224 */ /* 0x003fce00078e00ff */
.L_x_34:
[----:B------:R-:W-:Y:S01]  /*0d50*/  ISETP.NE.AND P0, PT, R0, RZ, PT ;  /* 0x000000ff0000720c */ /* 0x000fe20003f05270 */
[----:B------:R-:W-:Y:S01]  /*0d60*/  BSSY.RECONVERGENT B1, `(.L_x_21) ;  /* 0x0000012000017945 */ /* 0x000fe20003800200 */
[----:B0-----:R-:W-:-:S11]  /*0d70*/  LEA R6, R10, R3, 0x2 ;  /* 0x000000030a067211 */ /* 0x001fd600078e10ff */
[----:B------:R-:W-:Y:S05]  /*0d80*/  @P0 BRA `(.L_x_22) ;  /* 0x00000000003c0947 */ /* 0x000fea0003800000 */
[----:B------:R-:W0:Y:S01]  /*0d90*/  LDS R13, [R6] ;  /* 0x00000000060d7984 */ /* 0x000e220000000800 */
        /* <DEDUP_REMOVED lines=14> */
.L_x_22:
[----:B------:R-:W-:Y:S05]  /*0e80*/  BSYNC.RECONVERGENT B1 ;  /* 0x0000000000017941 */ /* 0x000fea0003800200 */
.L_x_21:
[----:B------:R0:W-:Y:S06]  /*0e90*/  MEMBAR.SC.CTA ;  /* 0x0000000000007992 */ /* 0x0001ec0000000000 */
[----:B0-----:R-:W0:Y:S01]  /*0ea0*/  LDS.64 R16, [R4+0x10] ;  /* 0x0000100004107984 */ /* 0x001e220000000a00 */
[----:B------:R-:W-:Y:S03]  /*0eb0*/  BSSY B1, `(.L_x_23) ;  /* 0x000006e000017945 */ /* 0x000fe60003800000 */
[----:B------:R-:W1:Y:S01]  /*0ec0*/  LDS.64 R14, [R4] ;  /* 0x00000000040e7984 */ /* 0x000e620000000a00 */
[----:B0-----:R-:W0:Y:S02]  /*0ed0*/  F2I.TRUNC.NTZ R17, R17 ;  /* 0x0000001100117305 */ /* 0x001e24000020f100 */
[----:B0-----:R-:W-:-:S04]  /*0ee0*/  ISETP.NE.AND P0, PT, R17, R2, PT ;  /* 0x000000021100720c */ /* 0x001fc80003f05270 */
[----:B-1----:R-:W-:-:S13]  /*0ef0*/  FSETP.GT.AND P0, PT, R14, RZ, P0 ;  /* 0x000000ff0e00720b */ /* 0x002fda0000704000 */
[----:B------:R-:W-:Y:S01]  /*0f00*/  @!P0 VIADD R10, R10, 0xffffffff ;  /* 0xffffffff0a0a8836 */ /* 0x000fe20000000000 */
[----:B------:R-:W-:Y:S06]  /*0f10*/  @!P0 BRA `(.L_x_24) ;  /* 0x00000004009c8947 */ /* 0x000fec0003800000 */
        /* <DEDUP_REMOVED lines=13> */
[----:B------:R-:W-:Y:S02]  /*0ff0*/  MOV R27, R25 ;  /* 0x00000019001b7202 */ /* 0x000fe40000000f00 */
[----:B------:R-:W-:-:S07]  /*1000*/  MOV R18, 0x1020 ;  /* 0x0000102000127802 */ /* 0x000fce0000000f00 */
[----:B------:R-:W-:Y:S05]  /*1010*/  CALL.REL.NOINC `($__internal_0_$__cuda_sm20_sqrt_rn_f32_slowpath) ;  /* 0x0000000400e47944 */ /* 0x000fea0003c00000 */
[----:B------:R-:W-:Y:S05]  /*1020*/  BRA `(.L_x_27) ;  /* 0x0000000000107947 */ /* 0x000fea0003800000 */
.L_x_26:
[----:B------:R-:W-:Y:S01]  /*1030*/  FMUL.FTZ R18, R25, R22 ;  /* 0x0000001619127220 */ /* 0x000fe20000410000 */
[----:B------:R-:W-:-:S03]  /*1040*/  FMUL.FTZ R15, R22, 0.5 ;  /* 0x3f000000160f7820 */ /* 0x000fc60000410000 */
[----:B------:R-:W-:-:S04]  /*1050*/  FFMA R21, -R18, R18, R25 ;  /* 0x0000001212157223 */ /* 0x000fc80000000119 */
[----:B------:R-:W-:-:S07]  /*1060*/  FFMA R21, R21, R15, R18 ;  /* 0x0000000f15157223 */ /* 0x000fce0000000012 */
.L_x_27:
[----:B------:R-:W-:Y:S05]  /*1070*/  BSYNC.RECONVERGENT B2 ;  /* 0x0000000000027941 */ /* 0x000fea0003800200 */
.L_x_25:
        /* <DEDUP_REMOVED lines=10> */
[----:B------:R-:W-:Y:S01]  /*1120*/  IMAD.MOV.U32 R22, RZ, RZ, R16 ;  /* 0x000000ffff167224 */ /* 0x000fe200078e0010 */
[----:B------:R-:W-:-:S07]  /*1130*/  MOV R16, 0x1150 ;  /* 0x0000115000107802 */ /* 0x000fce0000000f00 */
[----:B------:R-:W-:Y:S05]  /*1140*/  CALL.REL.NOINC `($__internal_1_$__cuda_sm3x_div_rn_noftz_f32_slowpath) ;  /* 0x0000000400ec7944 */ /* 0x000fea0003c00000 */
.L_x_29:
[----:B------:R-:W-:Y:S05]  /*1150*/  BSYNC.RECONVERGENT B2 ;  /* 0x0000000000027941 */ /* 0x000fea0003800200 */
.L_x_28:
[----:B------:R-:W-:Y:S01]  /*1160*/  UMOV UR6, 0xffffffff ;  /* 0xffffffff00067882 */ /* 0x000fe20000000000 */
[----:B------:R-:W-:Y:S02]  /*1170*/  FSETP.GEU.AND P0, PT, R15, UR9, PT ;  /* 0x000000090f007c0b */ /* 0x000fe4000bf0e000 */
[----:B------:R-:W-:Y:S11]  /*1180*/  BRA.DIV UR6, `(.L_x_30) ;  /* 0x0000000606687947 */ /* 0x000ff6000b800000 */
[----:B------:R-:W-:-:S07]  /*1190*/  VOTE.ANY R15, PT, !P0 ;  /* 0x00000000000f7806 */ /* 0x000fce00040e0100 */
.L_x_40:
[----:B------:R-:W-:-:S13]  /*11a0*/  ISETP.NE.AND P0, PT, R15, -0x1, PT ;  /* 0xffffffff0f00780c */ /* 0x000fda0003f05270 */
[----:B------:R-:W-:Y:S05]  /*11b0*/  @!P0 BRA `(.L_x_31) ;  /* 0x0000000000c88947 */ /* 0x000fea0003800000 */
        /* <DEDUP_REMOVED lines=14> */
[----:B------:R-:W-:Y:S01]  /*12a0*/  HFMA2 R21, -RZ, RZ, 0, 0 ;  /* 0x00000000ff157431 */ /* 0x000fe200000001ff */
[----:B--2---:R-:W-:-:S02]  /*12b0*/  ISETP.GE.AND P6, PT, R23, RZ, PT ;  /* 0x000000ff1700720c */ /* 0x004fc40003fc6270 */
[----:B---3--:R-:W-:Y:S02]  /*12c0*/  ISETP.GE.AND P5, PT, R25, RZ, PT ;  /* 0x000000ff1900720c */ /* 0x008fe40003fa6270 */
[----:B----4-:R-:W-:Y:S02]  /*12d0*/  ISETP.GE.AND P4, PT, R19, RZ, PT ;  /* 0x000000ff1300720c */ /* 0x010fe40003f86270 */
[----:B-----5:R-:W-:-:S07]  /*12e0*/  ISETP.GE.AND P3, PT, R18, RZ, PT ;  /* 0x000000ff1200720c */ /* 0x020fce0003f66270 */
[----:B------:R-:W-:Y:S01]  /*12f0*/  @P6 IMAD.MOV.U32 R21, RZ, RZ, 0x1 ;  /* 0x00000001ff156424 */ /* 0x000fe200078e00ff */
[----:B------:R0:W-:Y:S01]  /*1300*/  @P6 STS [R6], R23 ;  /* 0x0000001706006388 */ /* 0x0001e20000000800 */
[----:B------:R-:W-:-:S03]  /*1310*/  ISETP.GE.AND P2, PT, R17, RZ, PT ;  /* 0x000000ff1100720c */ /* 0x000fc60003f46270 */
[C---:B------:R-:W-:Y:S01]  /*1320*/  @P5 LEA R22, R21.reuse, R6, 0x2 ;  /* 0x0000000615165211 */ /* 0x040fe200078e10ff */
[----:B------:R-:W-:Y:S01]  /*1330*/  @P5 VIADD R21, R21, 0x1 ;  /* 0x0000000115155836 */ /* 0x000fe20000000000 */
[----:B------:R-:W-:-:S03]  /*1340*/  ISETP.GE.AND P1, PT, R16, RZ, PT ;  /* 0x000000ff1000720c */ /* 0x000fc60003f26270 */
[----:B------:R0:W-:Y:S01]  /*1350*/  @P5 STS [R22], R25 ;  /* 0x0000001916005388 */ /* 0x0001e20000000800 */
[CC--:B------:R-:W-:Y:S01]  /*1360*/  @P4 LEA R26, R21.reuse, R6.reuse, 0x2 ;  /* 0x00000006151a4211 */ /* 0x0c0fe200078e10ff */
[----:B------:R-:W-:Y:S01]  /*1370*/  @P4 VIADD R21, R21, 0x1 ;  /* 0x0000000115154836 */ /* 0x000fe20000000000 */
[----:B------:R-:W-:Y:S02]  /*1380*/  ISETP.GE.AND P0, PT, R13, RZ, PT ;  /* 0x000000ff0d00720c */ /* 0x000fe40003f06270 */
[----:B------:R-:W-:Y:S01]  /*1390*/  ISETP.GE.AND P6, PT, R24, RZ, PT ;  /* 0x000000ff1800720c */ /* 0x000fe20003fc6270 */
[----:B------:R0:W-:Y:S01]  /*13a0*/  @P4 STS [R26], R19 ;  /* 0x000000131a004388 */ /* 0x0001e20000000800 */
[C---:B------:R-:W-:Y:S01]  /*13b0*/  @P3 LEA R15, R21.reuse, R6, 0x2 ;  /* 0x00000006150f3211 */ /* 0x040fe200078e10ff */
[----:B------:R-:W-:-:S04]  /*13c0*/  @P3 VIADD R21, R21, 0x1 ;  /* 0x0000000115153836 */ /* 0x000fc80000000000 */
        /* <DEDUP_REMOVED lines=13> */
[----:B------:R-:W-:-:S07]  /*14a0*/  IADD3 R10, PT, PT, R10, -0x1, R21 ;  /* 0xffffffff0a0a7810 */ /* 0x000fce0007ffe015 */
.L_x_33:
[----:B------:R-:W-:Y:S05]  /*14b0*/  BSYNC.RECONVERGENT B2 ;  /* 0x0000000000027941 */ /* 0x000fea0003800200 */
.L_x_32:
[----:B------:R1:W-:Y:S06]  /*14c0*/  MEMBAR.SC.CTA ;  /* 0x0000000000007992 */ /* 0x0003ec0000000000 */
[----:B-1----:R-:W-:Y:S05]  /*14d0*/  BRA `(.L_x_24) ;  /* 0x00000000002c7947 */ /* 0x002fea0003800000 */
.L_x_31:
[----:B------:R-:W-:Y:S02]  /*14e0*/  FSETP.GEU.AND P0, PT, |R25|, 1.175494350822287508e-38, PT ;  /* 0x008000001900780b */ /* 0x000fe40003f0e200 */
[----:B------:R-:W-:-:S11]  /*14f0*/  IADD3 R10, PT, PT, R10, -0x1, RZ ;  /* 0xffffffff0a0a7810 */ /* 0x000fd60007ffe0ff */
        /* <DEDUP_REMOVED lines=8> */
[----:B------:R-:W-:-:S07]  /*1580*/  FFMA R9, R26, R15, R9 ;  /* 0x0000000f1a097223 */ /* 0x000fce0000000009 */
.L_x_24:
[----:B------:R-:W-:Y:S05]  /*1590*/  BSYNC B1 ;  /* 0x0000000000017941 */ /* 0x000fea0003800000 */
.L_x_23:
[----:B------:R-:W-:-:S13]  /*15a0*/  ISETP.GE.U32.AND P0, PT, R10, 0x3f, PT ;  /* 0x0000003f0a00780c */ /* 0x000fda0003f06070 */
[----:B------:R-:W-:Y:S05]  /*15b0*/  @!P0 BRA `(.L_x_34) ;  /* 0xfffffff400e48947 */ /* 0x000fea000383ffff */
[----:B------:R-:W-:Y:S05]  /*15c0*/  BSYNC B0 ;  /* 0x0000000000007941 */ /* 0x000fea0003800000 */
.L_x_20:
[----:B-----5:R-:W1:Y:S01]  /*15d0*/  LDC.64 R10, c[0x0][0x3a8] ;  /* 0x0000ea00ff0a7b82 */ /* 0x020e620000000a00 */
[----:B------:R-:W2:Y:S07]  /*15e0*/  LDCU UR6, c[0x0][0x3c8] ;  /* 0x00007900ff0677ac */ /* 0x000eae0008000800 */
[----:B0-----:R-:W0:Y:S08]  /*15f0*/  LDC.64 R12, c[0x0][0x3b0] ;  /* 0x0000ec00ff0c7b82 */ /* 0x001e300000000a00 */
[----:B------:R-:W3:Y:S01]  /*1600*/  LDC.64 R14, c[0x0][0x3b8] ;  /* 0x0000ee00ff0e7b82 */ /* 0x000ee20000000a00 */
[----:B-1----:R-:W-:-:S05]  /*1610*/  IMAD.WIDE R10, R2, 0x4, R10 ;  /* 0x00000004020a7825 */ /* 0x002fca00078e020a */
[----:B------:R1:W-:Y:S01]  /*1620*/  STG.E desc[UR4][R10.64], R7 ;  /* 0x000000070a007986 */ /* 0x0003e2000c101904 */
[----:B0-----:R-:W-:-:S05]  /*1630*/  IMAD.WIDE R12, R2, 0x4, R12 ;  /* 0x00000004020c7825 */ /* 0x001fca00078e020c */
[----:B------:R1:W-:Y:S01]  /*1640*/  STG.E desc[UR4][R12.64], R8 ;  /* 0x000000080c007986 */ /* 0x0003e2000c101904 */
[----:B---3--:R-:W-:-:S04]  /*1650*/  IMAD.WIDE R14, R2, 0x4, R14 ;  /* 0x00000004020e7825 */ /* 0x008fc800078e020e */
[----:B------:R-:W-:Y:S01]  /*1660*/  IMAD.IADD R2, R5, 0x1, R2 ;  /* 0x0000000105027824 */ /* 0x000fe200078e0202 */
[----:B------:R1:W-:Y:S04]  /*1670*/  STG.E desc[UR4][R14.64], R9 ;  /* 0x000000090e007986 */ /* 0x0003e8000c101904 */
[----:B--2---:R-:W-:-:S13]  /*1680*/  ISETP.GE.AND P0, PT, R2, UR6, PT ;  /* 0x0000000602007c0c */ /* 0x004fda000bf06270 */
[----:B-1----:R-:W-:Y:S05]  /*1690*/  @!P0 BRA `(.L_x_2) ;  /* 0xfffffff400688947 */ /* 0x002fea000383ffff */
[----:B------:R-:W-:Y:S05]  /*16a0*/  EXIT ;  /* 0x000000000000794d */ /* 0x000fea0003800000 */
.L_x_13:
[----:B------:R-:W-:Y:S01]  /*16b0*/  BSSY B2, `(.L_x_35) ;  /* 0x0000006000027945 */ /* 0x000fe20003800000 */
[----:B------:R-:W-:Y:S02]  /*16c0*/  PLOP3.LUT P0, PT, P0, PT, PT, 0x8, 0x80 ;  /* 0x000000000080781c */ /* 0x000fe4000070e170 */
[----:B------:R-:W-:-:S11]  /*16d0*/  MOV R15, 0xffffffff ;  /* 0xffffffff000f7802 */ /* 0x000fd60000000f00 */
[----:B------:R-:W-:Y:S05]  /*16e0*/  WARPSYNC.COLLECTIVE R15, `(.L_x_36) ;  /* 0x000000000f087348 */ /* 0x000fea0003c00000 */
[----:B------:R-:W-:Y:S01]  /*16f0*/  VOTE.ANY R15, PT, P0 ;  /* 0x00000000000f7806 */ /* 0x000fe200000e0100 */
[----:B------:R-:W-:Y:S06]  /*1700*/  ENDCOLLECTIVE ;  /* 0x000000000000791b */ /* 0x000fec0003800000 */
.L_x_36:
[----:B------:R-:W-:Y:S05]  /*1710*/  BSYNC B2 ;  /* 0x0000000000027941 */ /* 0x000fea0003800000 */
.L_x_35:
[----:B------:R-:W-:Y:S05]  /*1720*/  BRA `(.L_x_37) ;  /* 0xffffffec00f87947 */ /* 0x000fea000383ffff */
.L_x_30:
[----:B------:R-:W-:Y:S01]  /*1730*/  BSSY B2, `(.L_x_38) ;  /* 0x0000006000027945 */ /* 0x000fe20003800000 */
[----:B------:R-:W-:Y:S01]  /*1740*/  PLOP3.LUT P0, PT, P0, PT, PT, 0x8, 0x80 ;  /* 0x000000000080781c */ /* 0x000fe2000070e170 */
[----:B------:R-:W-:-:S12]  /*1750*/  IMAD.MOV.U32 R15, RZ, RZ, -0x1 ;  /* 0xffffffffff0f7424 */ /* 0x000fd800078e00ff */
[----:B------:R-:W-:Y:S05]  /*1760*/  WARPSYNC.COLLECTIVE R15, `(.L_x_39) ;  /* 0x000000000f087348 */ /* 0x000fea0003c00000 */
[----:B------:R-:W-:Y:S01]  /*1770*/  VOTE.ANY R15, PT, P0 ;  /* 0x00000000000f7806 */ /* 0x000fe200000e0100 */
[----:B------:R-:W-:Y:S06]  /*1780*/  ENDCOLLECTIVE ;  /* 0x000000000000791b */ /* 0x000fec0003800000 */
.L_x_39:
[----:B------:R-:W-:Y:S05]  /*1790*/  BSYNC B2 ;  /* 0x0000000000027941 */ /* 0x000fea0003800000 */
.L_x_38:
[----:B------:R-:W-:Y:S05]  /*17a0*/  BRA `(.L_x_40) ;  /* 0xfffffff8007c7947 */ /* 0x000fea000383ffff */
        .weak           $__internal_0_$__cuda_sm20_sqrt_rn_f32_slowpath
        .type           $__internal_0_$__cuda_sm20_sqrt_rn_f32_slowpath,@function
        .size           $__internal_0_$__cuda_sm20_sqrt_rn_f32_slowpath,($__internal_1_$__cuda_sm3x_div_rn_noftz_f32_slowpath - $__internal_0_$__cuda_sm20_sqrt_rn_f32_slowpath)
$__internal_0_$__cuda_sm20_sqrt_rn_f32_slowpath:
[----:B------:R-:W-:-:S13]  /*17b0*/  LOP3.LUT P0, RZ, R27, 0x7fffffff, RZ, 0xc0, !PT ;  /* 0x7fffffff1bff7812 */ /* 0x000fda000780c0ff */
[----:B------:R-:W-:Y:S01]  /*17c0*/  @!P0 MOV R21, R27 ;  /* 0x0000001b00158202 */ /* 0x000fe20000000f00 */
[----:B------:R-:W-:Y:S06]  /*17d0*/  @!P0 BRA `(.L_x_41) ;  /* 0x0000000000408947 */ /* 0x000fec0003800000 */
[----:B------:R-:W-:-:S13]  /*17e0*/  FSETP.GEU.FTZ.AND P0, PT, R27, RZ, PT ;  /* 0x000000ff1b00720b */ /* 0x000fda0003f1e000 */
[----:B------:R-:W-:Y:S01]  /*17f0*/  @!P0 IMAD.MOV.U32 R21, RZ, RZ, 0x7fffffff ;  /* 0x7fffffffff158424 */ /* 0x000fe200078e00ff */
[----:B------:R-:W-:Y:S06]  /*1800*/  @!P0 BRA `(.L_x_41) ;  /* 0x0000000000348947 */ /* 0x000fec0003800000 */
[----:B------:R-:W-:-:S13]  /*1810*/  FSETP.GTU.FTZ.AND P0, PT, |R27|, +INF , PT ;  /* 0x7f8000001b00780b */ /* 0x000fda0003f1c200 */
[----:B------:R-:W-:Y:S01]  /*1820*/  @P0 FADD.FTZ R21, R27, 1 ;  /* 0x3f8000001b150421 */ /* 0x000fe20000010000 */
[----:B------:R-:W-:Y:S06]  /*1830*/  @P0 BRA `(.L_x_41) ;  /* 0x0000000000280947 */ /* 0x000fec0003800000 */
[----:B------:R-:W-:-:S13]  /*1840*/  FSETP.NEU.FTZ.AND P0, PT, |R27|, +INF , PT ;  /* 0x7f8000001b00780b */ /* 0x000fda0003f1d200 */
[----:B------:R-:W-:Y:S01]  /*1850*/  @P0 FFMA R19, R27, 1.84467440737095516160e+19, RZ ;  /* 0x5f8000001b130823 */ /* 0x000fe200000000ff */
[----:B------:R-:W-:-:S03]  /*1860*/  @!P0 MOV R21, R27 ;  /* 0x0000001b00158202 */ /* 0x000fc60000000f00 */
[----:B------:R-:W0:Y:S02]  /*1870*/  @P0 MUFU.RSQ R17, R19 ;  /* 0x0000001300110308 */ /* 0x000e240000001400 */
[----:B0-----:R-:W-:Y:S01]  /*1880*/  @P0 FMUL.FTZ R22, R19, R17 ;  /* 0x0000001113160220 */ /* 0x001fe20000410000 */
[----:B------:R-:W-:-:S03]  /*1890*/  @P0 FMUL.FTZ R17, R17, 0.5 ;  /* 0x3f00000011110820 */ /* 0x000fc60000410000 */
[----:B------:R-:W-:-:S04]  /*18a0*/  @P0 FADD.FTZ R15, -R22, -RZ ;  /* 0x800000ff160f0221 */ /* 0x000fc80000010100 */
[----:B------:R-:W-:-:S04]  /*18b0*/  @P0 FFMA R15, R22, R15, R19 ;  /* 0x0000000f160f0223 */ /* 0x000fc80000000013 */
[----:B------:R-:W-:-:S04]  /*18c0*/  @P0 FFMA R15, R15, R17, R22 ;  /* 0x000000110f0f0223 */ /* 0x000fc80000000016 */
[----:B------:R-:W-:-:S07]  /*18d0*/  @P0 FMUL.FTZ R21, R15, 2.3283064365386962891e-10 ;  /* 0x2f8000000f150820 */ /* 0x000fce0000410000 */
.L_x_41:
[----:B------:R-:W-:-:S04]  /*18e0*/  IMAD.MOV.U32 R19, RZ, RZ, 0x0 ;  /* 0x00000000ff137424 */ /* 0x000fc800078e00ff */
[----:B------:R-:W-:Y:S05]  /*18f0*/  RET.REL.NODEC R18 `(_Z18computeForceKernelPKfS0_S0_S0_PKiPfS3_S3_PK10OctreeNodeif) ;  /* 0xffffffe412c07950 */ /* 0x000fea0003c3ffff */
        .weak           $__internal_1_$__cuda_sm3x_div_rn_noftz_f32_slowpath
        .type           $__internal_1_$__cuda_sm3x_div_rn_noftz_f32_slowpath,@function
        .size           $__internal_1_$__cuda_sm3x_div_rn_noftz_f32_slowpath,(.L_x_151 - $__internal_1_$__cuda_sm3x_div_rn_noftz_f32_slowpath)
$__internal_1_$__cuda_sm3x_div_rn_noftz_f32_slowpath:
[----:B------:R-:W-:Y:S01]  /*1900*/  SHF.R.U32.HI R15, RZ, 0x17, R21 ;  /* 0x00000017ff0f7819 */ /* 0x000fe20000011615 */
[----:B------:R-:W-:Y:S01]  /*1910*/  BSSY.RECONVERGENT B3, `(.L_x_42) ;  /* 0x0000063000037945 */ /* 0x000fe20003800200 */
[----:B------:R-:W-:Y:S02]  /*1920*/  SHF.R.U32.HI R18, RZ, 0x17, R22 ;  /* 0x00000017ff127819 */ /* 0x000fe40000011616 */
[----:B------:R-:W-:Y:S02]  /*1930*/  LOP3.LUT R15, R15, 0xff, RZ, 0xc0, !PT ;  /* 0x000000ff0f0f7812 */ /* 0x000fe400078ec0ff */
[----:B------:R-:W-:Y:S02]  /*1940*/  LOP3.LUT R18, R18, 0xff, RZ, 0xc0, !PT ;  /* 0x000000ff12127812 */ /* 0x000fe400078ec0ff */
[----:B------:R-:W-:-:S03]  /*1950*/  IADD3 R17, PT, PT, R15, -0x1, RZ ;  /* 0xffffffff0f117810 */ /* 0x000fc60007ffe0ff */
[----:B------:R-:W-:Y:S01]  /*1960*/  VIADD R19, R18, 0xffffffff ;  /* 0xffffffff12137836 */ /* 0x000fe20000000000 */
[----:B------:R-:W-:-:S04]  /*1970*/  ISETP.GT.U32.AND P0, PT, R17, 0xfd, PT ;  /* 0x000000fd1100780c */ /* 0x000fc80003f04070 */
[----:B------:R-:W-:-:S13]  /*1980*/  ISETP.GT.U32.OR P0, PT, R19, 0xfd, P0 ;  /* 0x000000fd1300780c */ /* 0x000fda0000704470 */
[----:B------:R-:W-:Y:S01]  /*1990*/  @!P0 MOV R23, RZ ;  /* 0x000000ff00178202 */ /* 0x000fe20000000f00 */
[----:B------:R-:W-:Y:S06]  /*19a0*/  @!P0 BRA `(.L_x_43) ;  /* 0x00000000005c8947 */ /* 0x000fec0003800000 */
[----:B------:R-:W-:Y:S02]  /*19b0*/  FSETP.GTU.FTZ.AND P0, PT, |R22|, +INF , PT ;  /* 0x7f8000001600780b */ /* 0x000fe40003f1c200 */
[----:B------:R-:W-:-:S04]  /*19c0*/  FSETP.GTU.FTZ.AND P1, PT, |R21|, +INF , PT ;  /* 0x7f8000001500780b */ /* 0x000fc80003f3c200 */
[----:B------:R-:W-:-:S13]  /*19d0*/  PLOP3.LUT P0, PT, P0, P1, PT, 0xf8, 0x8f ;  /* 0x00000000008f781c */ /* 0x000fda0000703f70 */
[----:B------:R-:W-:Y:S05]  /*19e0*/  @P0 BRA `(.L_x_44) ;  /* 0x0000000400500947 */ /* 0x000fea0003800000 */
[----:B------:R-:W-:-:S13]  /*19f0*/  LOP3.LUT P0, RZ, R21, 0x7fffffff, R22, 0xc8, !PT ;  /* 0x7fffffff15ff7812 */ /* 0x000fda000780c816 */
[----:B------:R-:W-:Y:S05]  /*1a00*/  @!P0 BRA `(.L_x_45) ;  /* 0x0000000400408947 */ /* 0x000fea0003800000 */
[C---:B------:R-:W-:Y:S02]  /*1a10*/  FSETP.NEU.FTZ.AND P0, PT, |R22|.reuse, +INF , PT ;  /* 0x7f8000001600780b */ /* 0x040fe40003f1d200 */
[----:B------:R-:W-:Y:S02]  /*1a20*/  FSETP.NEU.FTZ.AND P2, PT, |R21|, +INF , PT ;  /* 0x7f8000001500780b */ /* 0x000fe40003f5d200 */
[----:B------:R-:W-:-:S11]  /*1a30*/  FSETP.NEU.FTZ.AND P1, PT, |R22|, +INF , PT ;  /* 0x7f8000001600780b */ /* 0x000fd60003f3d200 */
[----:B------:R-:W-:Y:S05]  /*1a40*/  @!P2 BRA !P0, `(.L_x_45) ;  /* 0x000000040030a947 */ /* 0x000fea0004000000 */
[----:B------:R-:W-:-:S04]  /*1a50*/  LOP3.LUT P0, RZ, R22, 0x7fffffff, RZ, 0xc0, !PT ;  /* 0x7fffffff16ff7812 */ /* 0x000fc8000780c0ff */
[----:B------:R-:W-:-:S13]  /*1a60*/  PLOP3.LUT P0, PT, P2, P0, PT, 0x2f, 0xf2 ;  /* 0x0000000000f2781c */ /* 0x000fda0001700577 */
[----:B------:R-:W-:Y:S05]  /*1a70*/  @P0 BRA `(.L_x_46) ;  /* 0x00000004001c0947 */ /* 0x000fea0003800000 */
[----:B------:R-:W-:-:S04]  /*1a80*/  LOP3.LUT P0, RZ, R21, 0x7fffffff, RZ, 0xc0, !PT ;  /* 0x7fffffff15ff7812 */ /* 0x000fc8000780c0ff */
[----:B------:R-:W-:-:S13]  /*1a90*/  PLOP3.LUT P0, PT, P1, P0, PT, 0x2f, 0xf2 ;  /* 0x0000000000f2781c */ /* 0x000fda0000f00577 */
[----:B------:R-:W-:Y:S05]  /*1aa0*/  @P0 BRA `(.L_x_47) ;  /* 0x0000000400040947 */ /* 0x000fea0003800000 */
[----:B------:R-:W-:Y:S02]  /*1ab0*/  ISETP.GE.AND P0, PT, R19, RZ, PT ;  /* 0x000000ff1300720c */ /* 0x000fe40003f06270 */
[----:B------:R-:W-:-:S11]  /*1ac0*/  ISETP.GE.AND P1, PT, R17, RZ, PT ;  /* 0x000000ff1100720c */ /* 0x000fd60003f26270 */
[----:B------:R-:W-:Y:S01]  /*1ad0*/  @P0 IMAD.MOV.U32 R23, RZ, RZ, RZ ;  /* 0x000000ffff170224 */ /* 0x000fe200078e00ff */
[----:B------:R-:W-:Y:S01]  /*1ae0*/  @!P0 MOV R23, 0xffffffc0 ;  /* 0xffffffc000178802 */ /* 0x000fe20000000f00 */
[----:B------:R-:W-:Y:S01]  /*1af0*/  @!P0 FFMA R22, R22, 1.84467440737095516160e+19, RZ ;  /* 0x5f80000016168823 */ /* 0x000fe200000000ff */
[----:B------:R-:W-:-:S03]  /*1b00*/  @!P1 FFMA R21, R21, 1.84467440737095516160e+19, RZ ;  /* 0x5f80000015159823 */ /* 0x000fc600000000ff */
[----:B------:R-:W-:-:S07]  /*1b10*/  @!P1 VIADD R23, R23, 0x40 ;  /* 0x0000004017179836 */ /* 0x000fce0000000000 */
.L_x_43:
[----:B------:R-:W-:Y:S01]  /*1b20*/  LEA R28, R15, 0xc0800000, 0x17 ;  /* 0xc08000000f1c7811 */ /* 0x000fe200078eb8ff */
[----:B------:R-:W-:Y:S01]  /*1b30*/  VIADD R19, R18, 0xffffff81 ;  /* 0xffffff8112137836 */ /* 0x000fe20000000000 */
[----:B------:R-:W-:Y:S02]  /*1b40*/  BSSY.RECONVERGENT B4, `(.L_x_48) ;  /* 0x0000035000047945 */ /* 0x000fe40003800200 */
[----:B------:R-:W-:-:S04]  /*1b50*/  IADD3 R21, PT, PT, -R28, R21, RZ ;  /* 0x000000151c157210 */ /* 0x000fc80007ffe1ff */
[----:B------:R-:W0:Y:S01]  /*1b60*/  MUFU.RCP R17, R21 ;  /* 0x0000001500117308 */ /* 0x000e220000001000 */
[----:B------:R-:W-:-:S04]  /*1b70*/  FADD.FTZ R28, -R21, -RZ ;  /* 0x800000ff151c7221 */ /* 0x000fc80000010100 */
[----:B0-----:R-:W-:-:S04]  /*1b80*/  FFMA R18, R17, R28, 1 ;  /* 0x3f80000011127423 */ /* 0x001fc8000000001c */
[----:B------:R-:W-:Y:S01]  /*1b90*/  FFMA R17, R17, R18, R17 ;  /* 0x0000001211117223 */ /* 0x000fe20000000011 */
[C---:B------:R-:W-:Y:S01]  /*1ba0*/  IMAD R18, R19.reuse, -0x800000, R22 ;  /* 0xff80000013127824 */ /* 0x040fe200078e0216 */
[----:B------:R-:W-:-:S03]  /*1bb0*/  IADD3 R22, PT, PT, R19, 0x7f, -R15 ;  /* 0x0000007f13167810 */ /* 0x000fc60007ffe80f */
[----:B------:R-:W-:Y:S01]  /*1bc0*/  FFMA R19, R18, R17, RZ ;  /* 0x0000001112137223 */ /* 0x000fe200000000ff */
[----:B------:R-:W-:-:S03]  /*1bd0*/  IADD3 R22, PT, PT, R22, R23, RZ ;  /* 0x0000001716167210 */ /* 0x000fc60007ffe0ff */
[----:B------:R-:W-:-:S04]  /*1be0*/  FFMA R15, R28, R19, R18 ;  /* 0x000000131c0f7223 */ /* 0x000fc80000000012 */
[----:B------:R-:W-:-:S04]  /*1bf0*/  FFMA R15, R17, R15, R19 ;  /* 0x0000000f110f7223 */ /* 0x000fc80000000013 */
[----:B------:R-:W-:-:S04]  /*1c00*/  FFMA R18, R28, R15, R18 ;  /* 0x0000000f1c127223 */ /* 0x000fc80000000012 */
[----:B------:R-:W-:-:S05]  /*1c10*/  FFMA R19, R17, R18, R15 ;  /* 0x0000001211137223 */ /* 0x000fca000000000f */
[----:B------:R-:W-:-:S04]  /*1c20*/  SHF.R.U32.HI R21, RZ, 0x17, R19 ;  /* 0x00000017ff157819 */ /* 0x000fc80000011613 */
[----:B------:R-:W-:-:S05]  /*1c30*/  LOP3.LUT R21, R21, 0xff, RZ, 0xc0, !PT ;  /* 0x000000ff15157812 */ /* 0x000fca00078ec0ff */
[----:B------:R-:W-:-:S05]  /*1c40*/  IMAD.IADD R21, R21, 0x1, R22 ;  /* 0x0000000115157824 */ /* 0x000fca00078e0216 */
[----:B------:R-:W-:-:S04]  /*1c50*/  IADD3 R23, PT, PT, R21, -0x1, RZ ;  /* 0xffffffff15177810 */ /* 0x000fc80007ffe0ff */
[----:B------:R-:W-:-:S13]  /*1c60*/  ISETP.GE.U32.AND P0, PT, R23, 0xfe, PT ;  /* 0x000000fe1700780c */ /* 0x000fda0003f06070 */
[----:B------:R-:W-:Y:S05]  /*1c70*/  @!P0 BRA `(.L_x_49) ;  /* 0x0000000000808947 */ /* 0x000fea0003800000 */
[----:B------:R-:W-:-:S13]  /*1c80*/  ISETP.GT.AND P0, PT, R21, 0xfe, PT ;  /* 0x000000fe1500780c */ /* 0x000fda0003f04270 */
[----:B------:R-:W-:Y:S05]  /*1c90*/  @P0 BRA `(.L_x_50) ;  /* 0x00000000006c0947 */ /* 0x000fea0003800000 */
[----:B------:R-:W-:-:S13]  /*1ca0*/  ISETP.GE.AND P0, PT, R21, 0x1, PT ;  /* 0x000000011500780c */ /* 0x000fda0003f06270 */
[----:B------:R-:W-:Y:S05]  /*1cb0*/  @P0 BRA `(.L_x_51) ;  /* 0x0000000000740947 */ /* 0x000fea0003800000 */
[----:B------:R-:W-:Y:S02]  /*1cc0*/  ISETP.GE.AND P0, PT, R21, -0x18, PT ;  /* 0xffffffe81500780c */ /* 0x000fe40003f06270 */
[----:B------:R-:W-:-:S11]  /*1cd0*/  LOP3.LUT R19, R19, 0x80000000, RZ, 0xc0, !PT ;  /* 0x8000000013137812 */ /* 0x000fd600078ec0ff */
[----:B------:R-:W-:Y:S05]  /*1ce0*/  @!P0 BRA `(.L_x_51) ;  /* 0x0000000000688947 */ /* 0x000fea0003800000 */
[CCC-:B------:R-:W-:Y:S01]  /*1cf0*/  FFMA.RZ R22, R17.reuse, R18.reuse, R15.reuse ;  /* 0x0000001211167223 */ /* 0x1c0fe2000000c00f */
[CCC-:B------:R-:W-:Y:S01]  /*1d00*/  FFMA.RP R23, R17.reuse, R18.reuse, R15.reuse ;  /* 0x0000001211177223 */ /* 0x1c0fe2000000800f */
[----:B------:R-:W-:Y:S01]  /*1d10*/  FFMA.RM R18, R17, R18, R15 ;  /* 0x0000001211127223 */ /* 0x000fe2000000400f */
[C---:B------:R-:W-:Y:S01]  /*1d20*/  VIADD R15, R21.reuse, 0x20 ;  /* 0x00000020150f7836 */ /* 0x040fe20000000000 */
[C---:B------:R-:W-:Y:S02]  /*1d30*/  ISETP.NE.AND P2, PT, R21.reuse, RZ, PT ;  /* 0x000000ff1500720c */ /* 0x040fe40003f45270 */
[----:B------:R-:W-:Y:S02]  /*1d40*/  LOP3.LUT R22, R22, 0x7fffff, RZ, 0xc0, !PT ;  /* 0x007fffff16167812 */ /* 0x000fe400078ec0ff */
[----:B------:R-:W-:Y:S02]  /*1d50*/  ISETP.NE.AND P1, PT, R21, RZ, PT ;  /* 0x000000ff1500720c */ /* 0x000fe40003f25270 */
[----:B------:R-:W-:-:S02]  /*1d60*/  LOP3.LUT R22, R22, 0x800000, RZ, 0xfc, !PT ;  /* 0x0080000016167812 */ /* 0x000fc400078efcff */
[----:B------:R-:W-:Y:S02]  /*1d70*/  IADD3 R21, PT, PT, -R21, RZ, RZ ;  /* 0x000000ff15157210 */ /* 0x000fe40007ffe1ff */
[----:B------:R-:W-:Y:S02]  /*1d80*/  SHF.L.U32 R15, R22, R15, RZ ;  /* 0x0000000f160f7219 */ /* 0x000fe400000006ff */
[----:B------:R-:W-:Y:S02]  /*1d90*/  FSETP.NEU.FTZ.AND P0, PT, R23, R18, PT ;  /* 0x000000121700720b */ /* 0x000fe40003f1d000 */
[----:B------:R-:W-:Y:S02]  /*1da0*/  SEL R21, R21, RZ, P2 ;  /* 0x000000ff15157207 */ /* 0x000fe40001000000 */
[----:B------:R-:W-:Y:S02]  /*1db0*/  ISETP.NE.AND P1, PT, R15, RZ, P1 ;  /* 0x000000ff0f00720c */ /* 0x000fe40000f25270 */
[----:B------:R-:W-:-:S02]  /*1dc0*/  SHF.R.U32.HI R22, RZ, R21, R22 ;  /* 0x00000015ff167219 */ /* 0x000fc40000011616 */
[----:B------:R-:W-:Y:S02]  /*1dd0*/  PLOP3.LUT P0, PT, P0, P1, PT, 0xf8, 0x8f ;  /* 0x00000000008f781c */ /* 0x000fe40000703f70 */
[----:B------:R-:W-:Y:S02]  /*1de0*/  SHF.R.U32.HI R17, RZ, 0x1, R22 ;  /* 0x00000001ff117819 */ /* 0x000fe40000011616 */
[----:B------:R-:W-:-:S04]  /*1df0*/  SEL R18, RZ, 0x1, !P0 ;  /* 0x00000001ff127807 */ /* 0x000fc80004000000 */
[----:B------:R-:W-:-:S04]  /*1e00*/  LOP3.LUT R15, R18, 0x1, R17, 0xf8, !PT ;  /* 0x00000001120f7812 */ /* 0x000fc800078ef811 */
[----:B------:R-:W-:-:S05]  /*1e10*/  LOP3.LUT R22, R15, R22, RZ, 0xc0, !PT ;  /* 0x000000160f167212 */ /* 0x000fca00078ec0ff */
[----:B------:R-:W-:-:S05]  /*1e20*/  IMAD.IADD R22, R17, 0x1, R22 ;  /* 0x0000000111167824 */ /* 0x000fca00078e0216 */
[----:B------:R-:W-:Y:S01]  /*1e30*/  LOP3.LUT R19, R22, R19, RZ, 0xfc, !PT ;  /* 0x0000001316137212 */ /* 0x000fe200078efcff */
[----:B------:R-:W-:Y:S06]  /*1e40*/  BRA `(.L_x_51) ;  /* 0x0000000000107947 */ /* 0x000fec0003800000 */
.L_x_50:
[----:B------:R-:W-:-:S04]  /*1e50*/  LOP3.LUT R19, R19, 0x80000000, RZ, 0xc0, !PT ;  /* 0x8000000013137812 */ /* 0x000fc800078ec0ff */
[----:B------:R-:W-:Y:S01]  /*1e60*/  LOP3.LUT R19, R19, 0x7f800000, RZ, 0xfc, !PT ;  /* 0x7f80000013137812 */ /* 0x000fe200078efcff */
[----:B------:R-:W-:Y:S06]  /*1e70*/  BRA `(.L_x_51) ;  /* 0x0000000000047947 */ /* 0x000fec0003800000 */
.L_x_49:
[----:B------:R-:W-:-:S07]  /*1e80*/  LEA R19, R22, R19, 0x17 ;  /* 0x0000001316137211 */ /* 0x000fce00078eb8ff */
.L_x_51:
[----:B------:R-:W-:Y:S05]  /*1e90*/  BSYNC.RECONVERGENT B4 ;  /* 0x0000000000047941 */ /* 0x000fea0003800200 */
.L_x_48:
[----:B------:R-:W-:Y:S01]  /*1ea0*/  IMAD.MOV.U32 R15, RZ, RZ, R19 ;  /* 0x000000ffff0f7224 */ /* 0x000fe200078e0013 */
[----:B------:R-:W-:Y:S06]  /*1eb0*/  BRA `(.L_x_52) ;  /* 0x0000000000207947 */ /* 0x000fec0003800000 */
.L_x_47:
[----:B------:R-:W-:-:S04]  /*1ec0*/  LOP3.LUT R21, R21, 0x80000000, R22, 0x48, !PT ;  /* 0x8000000015157812 */ /* 0x000fc800078e4816 */
[----:B------:R-:W-:Y:S01]  /*1ed0*/  LOP3.LUT R15, R21, 0x7f800000, RZ, 0xfc, !PT ;  /* 0x7f800000150f7812 */ /* 0x000fe200078efcff */
[----:B------:R-:W-:Y:S06]  /*1ee0*/  BRA `(.L_x_52) ;  /* 0x0000000000147947 */ /* 0x000fec0003800000 */
.L_x_46:
[----:B------:R-:W-:Y:S01]  /*1ef0*/  LOP3.LUT R15, R21, 0x80000000, R22, 0x48, !PT ;  /* 0x80000000150f7812 */ /* 0x000fe200078e4816 */
[----:B------:R-:W-:Y:S06]  /*1f00*/  BRA `(.L_x_52) ;  /* 0x00000000000c7947 */ /* 0x000fec0003800000 */
.L_x_45:
[----:B------:R-:W0:Y:S01]  /*1f10*/  MUFU.RSQ R15, -QNAN ;  /* 0xffc00000000f7908 */ /* 0x000e220000001400 */
[----:B------:R-:W-:Y:S05]  /*1f20*/  BRA `(.L_x_52) ;  /* 0x0000000000047947 */ /* 0x000fea0003800000 */
.L_x_44:
[----:B------:R-:W-:-:S07]  /*1f30*/  FADD.FTZ R15, R22, R21 ;  /* 0x00000015160f7221 */ /* 0x000fce0000010000 */
.L_x_52:
[----:B------:R-:W-:Y:S05]  /*1f40*/  BSYNC.RECONVERGENT B3 ;  /* 0x0000000000037941 */ /* 0x000fea0003800200 */
.L_x_42:
[----:B------:R-:W-:-:S04]  /*1f50*/  HFMA2 R17, -RZ, RZ, 0, 0 ;  /* 0x00000000ff117431 */ /* 0x000fc800000001ff */
[----:B0-----:R-:W-:Y:S05]  /*1f60*/  RET.REL.NODEC R16 `(_Z18computeForceKernelPKfS0_S0_S0_PKiPfS3_S3_PK10OctreeNodeif) ;  /* 0xffffffe010247950 */ /* 0x001fea0003c3ffff */
.L_x_53:
        /* <DEDUP_REMOVED lines=9> */
.L_x_151:


//--------------------- .text._Z25moveChildrenToFrontKernelP10OctreeNodeii --------------------------
	.section	.text._Z25moveChildrenToFrontKernelP10OctreeNodeii,"ax",@progbits
	.align	128
        .global         _Z25moveChildrenToFrontKernelP10OctreeNodeii
        .type           _Z25moveChildrenToFrontKernelP10OctreeNodeii,@function
        .size           _Z25moveChildrenToFrontKernelP10OctreeNodeii,(.L_x_156 - _Z25moveChildrenToFrontKernelP10OctreeNodeii)
        .other          _Z25moveChildrenToFrontKernelP10OctreeNodeii,@"STO_CUDA_ENTRY STV_DEFAULT"
_Z25moveChildrenToFrontKernelP10OctreeNodeii:
.text._Z25moveChildrenToFrontKernelP10OctreeNodeii:
[----:B------:R-:W-:Y:S01]  /*0000*/  LDC R1, c[0x0][0x37c] ;  /* 0x0000df00ff017b82 */ /* 0x000fe20000000800 */
[----:B------:R-:W0:Y:S07]  /*0010*/  S2R R3, SR_TID.X ;  /* 0x0000000000037919 */ /* 0x000e2e0000002100 */
[----:B------:R-:W0:Y:S01]  /*0020*/  S2UR UR4, SR_CTAID.X ;  /* 0x00000000000479c3 */ /* 0x000e220000002500 */
[----:B------:R-:W1:Y:S07]  /*0030*/  LDCU.64 UR6, c[0x0][0x388] ;  /* 0x00007100ff0677ac */ /* 0x000e6e0008000a00 */
[----:B------:R-:W0:Y:S02]  /*0040*/  LDC R4, c[0x0][0x360] ;  /* 0x0000d800ff047b82 */ /* 0x000e240000000800 */
[----:B0-----:R-:W-:-:S04]  /*0050*/  IMAD R0, R4, UR4, R3 ;  /* 0x0000000404007c24 */ /* 0x001fc8000f8e0203 */
[----:B-1----:R-:W-:-:S05]  /*0060*/  VIADD R7, R0, UR6 ;  /* 0x0000000600077c36 */ /* 0x002fca0008000000 */
[----:B------:R-:W-:-:S13]  /*0070*/  ISETP.GE.AND P0, PT, R7, UR7, PT ;  /* 0x0000000707007c0c */ /* 0x000fda000bf06270 */
[----:B------:R-:W-:Y:S05]  /*0080*/  @P0 EXIT ;  /* 0x000000000000094d */ /* 0x000fea0003800000 */
[----:B------:R-:W0:Y:S01]  /*0090*/  LDC.64 R2, c[0x0][0x380] ;  /* 0x0000e000ff027b82 */ /* 0x000e220000000a00 */
[----:B------:R-:W1:Y:S01]  /*00a0*/  LDCU UR4, c[0x0][0x370] ;  /* 0x00006e00ff0477ac */ /* 0x000e620008000800 */
[----:B------:R-:W2:Y:S01]  /*00b0*/  LDCU.64 UR6, c[0x0][0x358] ;  /* 0x00006b00ff0677ac */ /* 0x000ea20008000a00 */
[----:B------:R-:W3:Y:S01]  /*00c0*/  LDCU UR5, c[0x0][0x38c] ;  /* 0x00007180ff0577ac */ /* 0x000ee20008000800 */
[----:B-1----:R-:W-:-:S07]  /*00d0*/  IMAD R0, R4, UR4, RZ ;  /* 0x0000000404007c24 */ /* 0x002fce000f8e02ff */
.L_x_56:
[----:B01----:R-:W-:-:S05]  /*00e0*/  IMAD.WIDE R4, R7, 0x50, R2 ;  /* 0x0000005007047825 */ /* 0x003fca00078e0202 */
[----:B--2---:R-:W2:Y:S04]  /*00f0*/  LDG.E R14, desc[UR6][R4.64+0x28] ;  /* 0x00002806040e7981 */ /* 0x004ea8000c1e1900 */
[----:B------:R-:W4:Y:S04]  /*0100*/  LDG.E R17, desc[UR6][R4.64+0x2c] ;  /* 0x00002c0604117981 */ /* 0x000f28000c1e1900 */
[----:B------:R-:W5:Y:S04]  /*0110*/  LDG.E R19, desc[UR6][R4.64+0x30] ;  /* 0x0000300604137981 */ /* 0x000f68000c1e1900 */
[----:B------:R-:W3:Y:S04]  /*0120*/  LDG.E R13, desc[UR6][R4.64+0x34] ;  /* 0x00003406040d7981 */ /* 0x000ee8000c1e1900 */
[----:B------:R-:W3:Y:S04]  /*0130*/  LDG.E R12, desc[UR6][R4.64+0x38] ;  /* 0x00003806040c7981 */ /* 0x000ee8000c1e1900 */
[----:B------:R-:W3:Y:S04]  /*0140*/  LDG.E R11, desc[UR6][R4.64+0x3c] ;  /* 0x00003c06040b7981 */ /* 0x000ee8000c1e1900 */
[----:B------:R-:W3:Y:S04]  /*0150*/  LDG.E R10, desc[UR6][R4.64+0x40] ;  /* 0x00004006040a7981 */ /* 0x000ee8000c1e1900 */
[----:B------:R-:W3:Y:S01]  /*0160*/  LDG.E R9, desc[UR6][R4.64+0x44] ;  /* 0x0000440604097981 */ /* 0x000ee2000c1e1900 */
[----:B------:R-:W-:Y:S01]  /*0170*/  IMAD.MOV.U32 R8, RZ, RZ, RZ ;  /* 0x000000ffff087224 */ /* 0x000fe200078e00ff */
[----:B------:R-:W-:Y:S01]  /*0180*/  BSSY.RECONVERGENT B0, `(.L_x_54) ;  /* 0x0000090000007945 */ /* 0x000fe20003800200 */
[----:B--2---:R-:W-:-:S02]  /*0190*/  ISETP.GE.AND P1, PT, R14, RZ, PT ;  /* 0x000000ff0e00720c */ /* 0x004fc40003f26270 */
[----:B----4-:R-:W-:Y:S02]  /*01a0*/  ISETP.GE.AND P0, PT, R17, RZ, PT ;  /* 0x000000ff1100720c */ /* 0x010fe40003f06270 */
[----:B-----5:R-:W-:-:S09]  /*01b0*/  ISETP.GE.AND P2, PT, R19, RZ, PT ;  /* 0x000000ff1300720c */ /* 0x020fd20003f46270 */
[----:B------:R-:W-:Y:S02]  /*01c0*/  @P1 IMAD.MOV.U32 R8, RZ, RZ, 0x1 ;  /* 0x00000001ff081424 */ /* 0x000fe400078e00ff */
[----:B------:R-:W-:Y:S02]  /*01d0*/  @P1 IMAD.MOV.U32 R6, RZ, RZ, R14 ;  /* 0x000000ffff061224 */ /* 0x000fe400078e000e */
[C---:B------:R-:W-:Y:S02]  /*01e0*/  @P0 IMAD.SHL.U32 R15, R8.reuse, 0x4, RZ ;  /* 0x00000004080f0824 */ /* 0x040fe400078e00ff */
[----:B------:R-:W-:-:S03]  /*01f0*/  @P0 VIADD R14, R8, 0x1 ;  /* 0x00000001080e0836 */ /* 0x000fc60000000000 */
[C---:B------:R-:W-:Y:S01]  /*0200*/  ISETP.EQ.AND P3, PT, R15.reuse, RZ, P0 ;  /* 0x000000ff0f00720c */ /* 0x040fe20000762270 */
[----:B------:R-:W-:Y:S01]  /*0210*/  @P0 IMAD.MOV.U32 R8, RZ, RZ, R14 ;  /* 0x000000ffff080224 */ /* 0x000fe200078e000e */
[C---:B------:R-:W-:Y:S02]  /*0220*/  ISETP.EQ.AND P5, PT, R15.reuse, 0x4, P0 ;  /* 0x000000040f00780c */ /* 0x040fe400007a2270 */
[C---:B------:R-:W-:Y:S01]  /*0230*/  ISETP.EQ.AND P4, PT, R15.reuse, 0x8, P0 ;  /* 0x000000080f00780c */ /* 0x040fe20000782270 */
[----:B------:R-:W-:Y:S01]  /*0240*/  @P2 VIADD R14, R8, 0x1 ;  /* 0x00000001080e2836 */ /* 0x000fe20000000000 */
[C---:B------:R-:W-:Y:S02]  /*0250*/  ISETP.EQ.AND P6, PT, R15.reuse, 0xc, P0 ;  /* 0x0000000c0f00780c */ /* 0x040fe400007c2270 */
[----:B------:R-:W-:-:S05]  /*0260*/  ISETP.EQ.AND P1, PT, R15, 0x10, P0 ;  /* 0x000000100f00780c */ /* 0x000fca0000722270 */
[--C-:B------:R-:W-:Y:S01]  /*0270*/  @P3 IMAD.MOV.U32 R6, RZ, RZ, R17.reuse ;  /* 0x000000ffff063224 */ /* 0x100fe200078e0011 */
[C---:B------:R-:W-:Y:S01]  /*0280*/  ISETP.EQ.AND P3, PT, R15.reuse, 0x14, P0 ;  /* 0x000000140f00780c */ /* 0x040fe20000762270 */
[--C-:B------:R-:W-:Y:S01]  /*0290*/  @P5 IMAD.MOV.U32 R18, RZ, RZ, R17.reuse ;  /* 0x000000ffff125224 */ /* 0x100fe200078e0011 */
[C---:B------:R-:W-:Y:S01]  /*02a0*/  ISETP.EQ.AND P5, PT, R15.reuse, 0x18, P0 ;  /* 0x000000180f00780c */ /* 0x040fe200007a2270 */
[--C-:B------:R-:W-:Y:S01]  /*02b0*/  @P4 IMAD.MOV.U32 R20, RZ, RZ, R17.reuse ;  /* 0x000000ffff144224 */ /* 0x100fe200078e0011 */
[----:B------:R-:W-:Y:S01]  /*02c0*/  ISETP.EQ.AND P0, PT, R15, 0x1c, P0 ;  /* 0x0000001c0f00780c */ /* 0x000fe20000702270 */
[----:B------:R-:W-:Y:S02]  /*02d0*/  @P2 IMAD.SHL.U32 R15, R8, 0x4, RZ ;  /* 0x00000004080f2824 */ /* 0x000fe400078e00ff */
[--C-:B------:R-:W-:Y:S02]  /*02e0*/  @P6 IMAD.MOV.U32 R22, RZ, RZ, R17.reuse ;  /* 0x000000ffff166224 */ /* 0x100fe400078e0011 */
[--C-:B------:R-:W-:Y:S01]  /*02f0*/  @P1 IMAD.MOV.U32 R23, RZ, RZ, R17.reuse ;  /* 0x000000ffff171224 */ /* 0x100fe200078e0011 */
[C---:B------:R-:W-:Y:S01]  /*0300*/  ISETP.EQ.AND P4, PT, R15.reuse, RZ, P2 ;  /* 0x000000ff0f00720c */ /* 0x040fe20001782270 */
[----:B------:R-:W-:Y:S01]  /*0310*/  @P2 IMAD.MOV.U32 R8, RZ, RZ, R14 ;  /* 0x000000ffff082224 */ /* 0x000fe200078e000e */
[----:B------:R-:W-:Y:S01]  /*0320*/  ISETP.EQ.AND P6, PT, R15, 0x4, P2 ;  /* 0x000000040f00780c */ /* 0x000fe200017c2270 */
[--C-:B------:R-:W-:Y:S01]  /*0330*/  @P3 IMAD.MOV.U32 R24, RZ, RZ, R17.reuse ;  /* 0x000000ffff183224 */ /* 0x100fe200078e0011 */
[----:B---3--:R-:W-:Y:S01]  /*0340*/  ISETP.GE.AND P1, PT, R13, RZ, PT ;  /* 0x000000ff0d00720c */ /* 0x008fe20003f26270 */
[--C-:B------:R-:W-:Y:S01]  /*0350*/  @P5 IMAD.MOV.U32 R25, RZ, RZ, R17.reuse ;  /* 0x000000ffff195224 */ /* 0x100fe200078e0011 */
[C---:B------:R-:W-:Y:S01]  /*0360*/  ISETP.EQ.AND P3, PT, R15.reuse, 0x8, P2 ;  /* 0x000000080f00780c */ /* 0x040fe20001762270 */
[----:B------:R-:W-:Y:S01]  /*0370*/  @P0 IMAD.MOV.U32 R16, RZ, RZ, R17 ;  /* 0x000000ffff100224 */ /* 0x000fe200078e0011 */
[----:B------:R-:W-:-:S02]  /*0380*/  ISETP.EQ.AND P5, PT, R15, 0xc, P2 ;  /* 0x0000000c0f00780c */ /* 0x000fc400017a2270 */
[----:B------:R-:W-:-:S03]  /*0390*/  ISETP.EQ.AND P0, PT, R15, 0x10, P2 ;  /* 0x000000100f00780c */ /* 0x000fc60001702270 */
[--C-:B------:R-:W-:Y:S01]  /*03a0*/  @P4 IMAD.MOV.U32 R6, RZ, RZ, R19.reuse ;  /* 0x000000ffff064224 */ /* 0x100fe200078e0013 */
[C---:B------:R-:W-:Y:S01]  /*03b0*/  ISETP.EQ.AND P4, PT, R15.reuse, 0x14, P2 ;  /* 0x000000140f00780c */ /* 0x040fe20001782270 */
[--C-:B------:R-:W-:Y:S01]  /*03c0*/  @P6 IMAD.MOV.U32 R18, RZ, RZ, R19.reuse ;  /* 0x000000ffff126224 */ /* 0x100fe200078e0013 */
[C---:B------:R-:W-:Y:S01]  /*03d0*/  ISETP.EQ.AND P6, PT, R15.reuse, 0x18, P2 ;  /* 0x000000180f00780c */ /* 0x040fe200017c2270 */
[C---:B------:R-:W-:Y:S01]  /*03e0*/  @P1 VIADD R14, R8.reuse, 0x1 ;  /* 0x00000001080e1836 */ /* 0x040fe20000000000 */
[----:B------:R-:W-:Y:S01]  /*03f0*/  ISETP.EQ.AND P2, PT, R15, 0x1c, P2 ;  /* 0x0000001c0f00780c */ /* 0x000fe20001742270 */
[----:B------:R-:W-:Y:S02]  /*0400*/  @P1 IMAD.SHL.U32 R15, R8, 0x4, RZ ;  /* 0x00000004080f1824 */ /* 0x000fe400078e00ff */
[--C-:B------:R-:W-:Y:S02]  /*0410*/  @P3 IMAD.MOV.U32 R20, RZ, RZ, R19.reuse ;  /* 0x000000ffff143224 */ /* 0x100fe400078e0013 */
[--C-:B------:R-:W-:Y:S01]  /*0420*/  @P5 IMAD.MOV.U32 R22, RZ, RZ, R19.reuse ;  /* 0x000000ffff165224 */ /* 0x100fe200078e0013 */
[C---:B------:R-:W-:Y:S01]  /*0430*/  ISETP.EQ.AND P3, PT, R15.reuse, RZ, P1 ;  /* 0x000000ff0f00720c */ /* 0x040fe20000f62270 */
[--C-:B------:R-:W-:Y:S01]  /*0440*/  @P0 IMAD.MOV.U32 R23, RZ, RZ, R19.reuse ;  /* 0x000000ffff170224 */ /* 0x100fe200078e0013 */
[C---:B------:R-:W-:Y:S01]  /*0450*/  ISETP.EQ.AND P5, PT, R15.reuse, 0x4, P1 ;  /* 0x000000040f00780c */ /* 0x040fe20000fa2270 */
[--C-:B------:R-:W-:Y:S01]  /*0460*/  @P4 IMAD.MOV.U32 R24, RZ, RZ, R19.reuse ;  /* 0x000000ffff184224 */ /* 0x100fe200078e0013 */
[----:B------:R-:W-:Y:S01]  /*0470*/  ISETP.GE.AND P0, PT, R12, RZ, PT ;  /* 0x000000ff0c00720c */ /* 0x000fe20003f06270 */
[--C-:B------:R-:W-:Y:S01]  /*0480*/  @P6 IMAD.MOV.U32 R25, RZ, RZ, R19.reuse ;  /* 0x000000ffff196224 */ /* 0x100fe200078e0013 */
[C---:B------:R-:W-:Y:S01]  /*0490*/  ISETP.EQ.AND P6, PT, R15.reuse, 0x8, P1 ;  /* 0x000000080f00780c */ /* 0x040fe20000fc2270 */
[----:B------:R-:W-:Y:S01]  /*04a0*/  @P1 IMAD.MOV.U32 R8, RZ, RZ, R14 ;  /* 0x000000ffff081224 */ /* 0x000fe200078e000e */
[C---:B------:R-:W-:Y:S01]  /*04b0*/  ISETP.EQ.AND P4, PT, R15.reuse, 0xc, P1 ;  /* 0x0000000c0f00780c */ /* 0x040fe20000f82270 */
[----:B------:R-:W-:Y:S01]  /*04c0*/  @P2 IMAD.MOV.U32 R16, RZ, RZ, R19 ;  /* 0x000000ffff102224 */ /* 0x000fe200078e0013 */
        /* <DEDUP_REMOVED lines=12> */
[----:B------:R-:W-:Y:S01]  /*0590*/  ISETP.EQ.AND P4, PT, R15, 0x4, P0 ;  /* 0x000000040f00780c */ /* 0x000fe20000782270 */
        /* <DEDUP_REMOVED lines=8> */
[----:B------:R-:W-:Y:S02]  /*0620*/  @P6 MOV R6, R12 ;  /* 0x0000000c00066202 */ /* 0x000fe40000000f00 */
[--C-:B------:R-:W-:Y:S01]  /*0630*/  @P4 IMAD.MOV.U32 R18, RZ, RZ, R12.reuse ;  /* 0x000000ffff124224 */ /* 0x100fe200078e000c */
[C---:B------:R-:W-:Y:S01]  /*0640*/  ISETP.EQ.AND P6, PT, R15.reuse, 0x14, P0 ;  /* 0x000000140f00780c */ /* 0x040fe200007c2270 */
[----:B------:R-:W-:Y:S01]  /*0650*/  @P2 IMAD.SHL.U32 R14, R8, 0x4, RZ ;  /* 0x00000004080e2824 */ /* 0x000fe200078e00ff */
[C---:B------:R-:W-:Y:S01]  /*0660*/  ISETP.EQ.AND P4, PT, R15.reuse, 0x18, P0 ;  /* 0x000000180f00780c */ /* 0x040fe20000782270 */
[--C-:B------:R-:W-:Y:S01]  /*0670*/  @P3 IMAD.MOV.U32 R23, RZ, RZ, R12.reuse ;  /* 0x000000ffff173224 */ /* 0x100fe200078e000c */
[----:B------:R-:W-:Y:S01]  /*0680*/  ISETP.EQ.AND P0, PT, R15, 0x1c, P0 ;  /* 0x0000001c0f00780c */ /* 0x000fe20000702270 */
[--C-:B------:R-:W-:Y:S01]  /*0690*/  @P5 IMAD.MOV.U32 R20, RZ, RZ, R12.reuse ;  /* 0x000000ffff145224 */ /* 0x100fe200078e000c */
[----:B------:R-:W-:Y:S01]  /*06a0*/  ISETP.GE.AND P3, PT, R10, RZ, PT ;  /* 0x000000ff0a00720c */ /* 0x000fe20003f66270 */
[----:B------:R-:W-:Y:S01]  /*06b0*/  @P1 IMAD.MOV.U32 R22, RZ, RZ, R12 ;  /* 0x000000ffff161224 */ /* 0x000fe200078e000c */
[----:B------:R-:W-:Y:S01]  /*06c0*/  ISETP.EQ.AND P5, PT, R14, RZ, P2 ;  /* 0x000000ff0e00720c */ /* 0x000fe200017a2270 */
[----:B------:R-:W-:Y:S01]  /*06d0*/  @P2 VIADD R13, R8, 0x1 ;  /* 0x00000001080d2836 */ /* 0x000fe20000000000 */
[----:B------:R-:W-:-:S03]  /*06e0*/  ISETP.EQ.AND P1, PT, R14, 0x4, P2 ;  /* 0x000000040e00780c */ /* 0x000fc60001722270 */
[--C-:B------:R-:W-:Y:S01]  /*06f0*/  @P6 IMAD.MOV.U32 R24, RZ, RZ, R12.reuse ;  /* 0x000000ffff186224 */ /* 0x100fe200078e000c */
[C---:B------:R-:W-:Y:S01]  /*0700*/  ISETP.EQ.AND P6, PT, R14.reuse, 0xc, P2 ;  /* 0x0000000c0e00780c */ /* 0x040fe200017c2270 */
[--C-:B------:R-:W-:Y:S01]  /*0710*/  @P4 IMAD.MOV.U32 R25, RZ, RZ, R12.reuse ;  /* 0x000000ffff194224 */ /* 0x100fe200078e000c */
[C---:B------:R-:W-:Y:S01]  /*0720*/  ISETP.EQ.AND P4, PT, R14.reuse, 0x8, P2 ;  /* 0x000000080e00780c */ /* 0x040fe20001782270 */
[----:B------:R-:W-:Y:S01]  /*0730*/  @P0 IMAD.MOV.U32 R16, RZ, RZ, R12 ;  /* 0x000000ffff100224 */ /* 0x000fe200078e000c */
[C---:B------:R-:W-:Y:S01]  /*0740*/  ISETP.EQ.AND P0, PT, R14.reuse, 0x10, P2 ;  /* 0x000000100e00780c */ /* 0x040fe20001702270 */
[----:B------:R-:W-:Y:S02]  /*0750*/  @P2 IMAD.MOV.U32 R8, RZ, RZ, R13 ;  /* 0x000000ffff082224 */ /* 0x000fe400078e000d */
[----:B------:R-:W-:Y:S01]  /*0760*/  @P5 IMAD.MOV.U32 R6, RZ, RZ, R11 ;  /* 0x000000ffff065224 */ /* 0x000fe200078e000b */
[----:B------:R-:W-:Y:S01]  /*0770*/  ISETP.EQ.AND P5, PT, R14, 0x14, P2 ;  /* 0x000000140e00780c */ /* 0x000fe200017a2270 */
[----:B------:R-:W-:-:S02]  /*0780*/  @P3 IMAD.SHL.U32 R12, R8, 0x4, RZ ;  /* 0x00000004080c3824 */ /* 0x000fc400078e00ff */
[--C-:B------:R-:W-:Y:S01]  /*0790*/  @P1 IMAD.MOV.U32 R18, RZ, RZ, R11.reuse ;  /* 0x000000ffff121224 */ /* 0x100fe200078e000b */
[C---:B------:R-:W-:Y:S01]  /*07a0*/  ISETP.EQ.AND P1, PT, R14.reuse, 0x18, P2 ;  /* 0x000000180e00780c */ /* 0x040fe20001722270 */
[--C-:B------:R-:W-:Y:S01]  /*07b0*/  @P6 IMAD.MOV.U32 R22, RZ, RZ, R11.reuse ;  /* 0x000000ffff166224 */ /* 0x100fe200078e000b */
[----:B------:R-:W-:Y:S01]  /*07c0*/  ISETP.EQ.AND P2, PT, R14, 0x1c, P2 ;  /* 0x0000001c0e00780c */ /* 0x000fe20001742270 */
[--C-:B------:R-:W-:Y:S01]  /*07d0*/  @P4 IMAD.MOV.U32 R20, RZ, RZ, R11.reuse ;  /* 0x000000ffff144224 */ /* 0x100fe200078e000b */
[C---:B------:R-:W-:Y:S01]  /*07e0*/  ISETP.EQ.AND P4, PT, R12.reuse, RZ, P3 ;  /* 0x000000ff0c00720c */ /* 0x040fe20001f82270 */
[--C-:B------:R-:W-:Y:S01]  /*07f0*/  @P0 IMAD.MOV.U32 R23, RZ, RZ, R11.reuse ;  /* 0x000000ffff170224 */ /* 0x100fe200078e000b */
[C---:B------:R-:W-:Y:S02]  /*0800*/  ISETP.EQ.AND P0, PT, R12.reuse, 0x8, P3 ;  /* 0x000000080c00780c */ /* 0x040fe40001f02270 */
[C---:B------:R-:W-:Y:S01]  /*0810*/  ISETP.EQ.AND P6, PT, R12.reuse, 0x4, P3 ;  /* 0x000000040c00780c */ /* 0x040fe20001fc2270 */
[----:B------:R-:W-:Y:S01]  /*0820*/  @P5 IMAD.MOV.U32 R24, RZ, RZ, R11 ;  /* 0x000000ffff185224 */ /* 0x000fe200078e000b */
[----:B------:R-:W-:-:S03]  /*0830*/  ISETP.EQ.AND P5, PT, R12, 0xc, P3 ;  /* 0x0000000c0c00780c */ /* 0x000fc60001fa2270 */
[--C-:B------:R-:W-:Y:S01]  /*0840*/  @P1 IMAD.MOV.U32 R25, RZ, RZ, R11.reuse ;  /* 0x000000ffff191224 */ /* 0x100fe200078e000b */
[C---:B------:R-:W-:Y:S01]  /*0850*/  ISETP.EQ.AND P1, PT, R12.reuse, 0x14, P3 ;  /* 0x000000140c00780c */ /* 0x040fe20001f22270 */
[----:B------:R-:W-:Y:S01]  /*0860*/  @P2 IMAD.MOV.U32 R16, RZ, RZ, R11 ;  /* 0x000000ffff102224 */ /* 0x000fe200078e000b */
[C---:B------:R-:W-:Y:S01]  /*0870*/  ISETP.EQ.AND P2, PT, R12.reuse, 0x10, P3 ;  /* 0x000000100c00780c */ /* 0x040fe20001f42270 */
[--C-:B------:R-:W-:Y:S01]  /*0880*/  @P4 IMAD.MOV.U32 R6, RZ, RZ, R10.reuse ;  /* 0x000000ffff064224 */ /* 0x100fe200078e000a */
[----:B------:R-:W-:Y:S01]  /*0890*/  ISETP.EQ.AND P4, PT, R12, 0x18, P3 ;  /* 0x000000180c00780c */ /* 0x000fe20001f82270 */
[--C-:B------:R-:W-:Y:S01]  /*08a0*/  @P0 IMAD.MOV.U32 R20, RZ, RZ, R10.reuse ;  /* 0x000000ffff140224 */ /* 0x100fe200078e000a */
[----:B------:R-:W-:Y:S01]  /*08b0*/  ISETP.GE.AND P0, PT, R9, RZ, PT ;  /* 0x000000ff0900720c */ /* 0x000fe20003f06270 */
[----:B------:R-:W-:Y:S01]  /*08c0*/  @P3 VIADD R11, R8, 0x1 ;  /* 0x00000001080b3836 */ /* 0x000fe20000000000 */
[----:B------:R-:W-:Y:S01]  /*08d0*/  @P6 MOV R18, R10 ;  /* 0x0000000a00126202 */ /* 0x000fe20000000f00 */
[----:B------:R-:W-:Y:S01]  /*08e0*/  @P5 IMAD.MOV.U32 R22, RZ, RZ, R10 ;  /* 0x000000ffff165224 */ /* 0x000fe200078e000a */
[----:B------:R-:W-:Y:S01]  /*08f0*/  ISETP.EQ.AND P6, PT, R12, 0x1c, P3 ;  /* 0x0000001c0c00780c */ /* 0x000fe20001fc2270 */
[----:B------:R-:W-:-:S02]  /*0900*/  @P3 IMAD.MOV.U32 R8, RZ, RZ, R11 ;  /* 0x000000ffff083224 */ /* 0x000fc400078e000b */
[--C-:B------:R-:W-:Y:S02]  /*0910*/  @P1 IMAD.MOV.U32 R24, RZ, RZ, R10.reuse ;  /* 0x000000ffff181224 */ /* 0x100fe400078e000a */
[--C-:B------:R-:W-:Y:S02]  /*0920*/  @P2 IMAD.MOV.U32 R23, RZ, RZ, R10.reuse ;  /* 0x000000ffff172224 */ /* 0x100fe400078e000a */
[----:B------:R-:W-:-:S06]  /*0930*/  @P4 IMAD.MOV.U32 R25, RZ, RZ, R10 ;  /* 0x000000ffff194224 */ /* 0x000fcc00078e000a */
[----:B------:R-:W-:Y:S01]  /*0940*/  @P6 IMAD.MOV.U32 R16, RZ, RZ, R10 ;  /* 0x000000ffff106224 */ /* 0x000fe200078e000a */
[----:B------:R-:W-:Y:S06]  /*0950*/  @!P0 BRA `(.L_x_55) ;  /* 0x0000000000488947 */ /* 0x000fec0003800000 */
[C---:B------:R-:W-:Y:S02]  /*0960*/  IMAD.SHL.U32 R10, R8.reuse, 0x4, RZ ;  /* 0x00000004080a7824 */ /* 0x040fe400078e00ff */
[----:B------:R-:W-:-:S03]  /*0970*/  VIADD R8, R8, 0x1 ;  /* 0x0000000108087836 */ /* 0x000fc60000000000 */
[C---:B------:R-:W-:Y:S02]  /*0980*/  ISETP.EQ.AND P6, PT, R10.reuse, RZ, PT ;  /* 0x000000ff0a00720c */ /* 0x040fe40003fc2270 */
[C---:B------:R-:W-:Y:S02]  /*0990*/  ISETP.EQ.AND P5, PT, R10.reuse, 0x4, PT ;  /* 0x000000040a00780c */ /* 0x040fe40003fa2270 */
[C---:B------:R-:W-:Y:S02]  /*09a0*/  ISETP.EQ.AND P4, PT, R10.reuse, 0x8, PT ;  /* 0x000000080a00780c */ /* 0x040fe40003f82270 */
[C---:B------:R-:W-:Y:S02]  /*09b0*/  ISETP.EQ.AND P3, PT, R10.reuse, 0xc, PT ;  /* 0x0000000c0a00780c */ /* 0x040fe40003f62270 */
[C---:B------:R-:W-:Y:S02]  /*09c0*/  ISETP.EQ.AND P2, PT, R10.reuse, 0x10, PT ;  /* 0x000000100a00780c */ /* 0x040fe40003f42270 */
[----:B------:R-:W-:-:S02]  /*09d0*/  ISETP.EQ.AND P1, PT, R10, 0x14, PT ;  /* 0x000000140a00780c */ /* 0x000fc40003f22270 */
[C---:B------:R-:W-:Y:S01]  /*09e0*/  ISETP.EQ.AND P0, PT, R10.reuse, 0x18, PT ;  /* 0x000000180a00780c */ /* 0x040fe20003f02270 */
[--C-:B------:R-:W-:Y:S01]  /*09f0*/  @P6 IMAD.MOV.U32 R6, RZ, RZ, R9.reuse ;  /* 0x000000ffff066224 */ /* 0x100fe200078e0009 */
[----:B------:R-:W-:Y:S01]  /*0a00*/  ISETP.EQ.AND P6, PT, R10, 0x1c, PT ;  /* 0x0000001c0a00780c */ /* 0x000fe20003fc2270 */
[--C-:B------:R-:W-:Y:S02]  /*0a10*/  @P5 IMAD.MOV.U32 R18, RZ, RZ, R9.reuse ;  /* 0x000000ffff125224 */ /* 0x100fe400078e0009 */
[--C-:B------:R-:W-:Y:S02]  /*0a20*/  @P4 IMAD.MOV.U32 R20, RZ, RZ, R9.reuse ;  /* 0x000000ffff144224 */ /* 0x100fe400078e0009 */
[--C-:B------:R-:W-:Y:S02]  /*0a30*/  @P3 IMAD.MOV.U32 R22, RZ, RZ, R9.reuse ;  /* 0x000000ffff163224 */ /* 0x100fe400078e0009 */
[--C-:B------:R-:W-:Y:S02]  /*0a40*/  @P2 IMAD.MOV.U32 R23, RZ, RZ, R9.reuse ;  /* 0x000000ffff172224 */ /* 0x100fe400078e0009 */
[----:B------:R-:W-:-:S02]  /*0a50*/  @P1 IMAD.MOV.U32 R24, RZ, RZ, R9 ;  /* 0x000000ffff181224 */ /* 0x000fc400078e0009 */
[--C-:B------:R-:W-:Y:S02]  /*0a60*/  @P0 IMAD.MOV.U32 R25, RZ, RZ, R9.reuse ;  /* 0x000000ffff190224 */ /* 0x100fe400078e0009 */
[----:B------:R-:W-:-:S07]  /*0a70*/  @P6 IMAD.MOV.U32 R16, RZ, RZ, R9 ;  /* 0x000000ffff106224 */ /* 0x000fce00078e0009 */
.L_x_55:
[----:B------:R-:W-:Y:S05]  /*0a80*/  BSYNC.RECONVERGENT B0 ;  /* 0x0000000000007941 */ /* 0x000fea0003800200 */
.L_x_54:
[----:B------:R-:W-:Y:S01]  /*0a90*/  ISETP.GT.U32.AND P3, PT, R8, 0x1, PT ;  /* 0x000000010800780c */ /* 0x000fe20003f64070 */
[----:B------:R-:W-:Y:S01]  /*0aa0*/  IMAD.IADD R7, R0, 0x1, R7 ;  /* 0x0000000100077824 */ /* 0x000fe200078e0207 */
[----:B------:R-:W-:Y:S02]  /*0ab0*/  ISETP.GT.U32.AND P4, PT, R8, 0x2, PT ;  /* 0x000000020800780c */ /* 0x000fe40003f84070 */
[----:B------:R-:W-:Y:S02]  /*0ac0*/  SEL R11, R18, 0xffffffff, P3 ;  /* 0xffffffff120b7807 */ /* 0x000fe40001800000 */
[----:B------:R-:W-:Y:S02]  /*0ad0*/  SEL R13, R20, 0xffffffff, P4 ;  /* 0xffffffff140d7807 */ /* 0x000fe40002000000 */
[C---:B------:R-:W-:Y:S01]  /*0ae0*/  ISETP.NE.AND P5, PT, R8.reuse, RZ, PT ;  /* 0x000000ff0800720c */ /* 0x040fe20003fa5270 */
[----:B------:R1:W-:Y:S01]  /*0af0*/  STG.E desc[UR6][R4.64+0x2c], R11 ;  /* 0x00002c0b04007986 */ /* 0x0003e2000c101906 */
[----:B------:R-:W-:-:S02]  /*0b00*/  ISETP.GT.U32.AND P0, PT, R8, 0x3, PT ;  /* 0x000000030800780c */ /* 0x000fc40003f04070 */
[C---:B------:R-:W-:Y:S01]  /*0b10*/  ISETP.GT.U32.AND P1, PT, R8.reuse, 0x4, PT ;  /* 0x000000040800780c */ /* 0x040fe20003f24070 */
[----:B------:R1:W-:Y:S01]  /*0b20*/  STG.E desc[UR6][R4.64+0x30], R13 ;  /* 0x0000300d04007986 */ /* 0x0003e2000c101906 */
[C---:B------:R-:W-:Y:S02]  /*0b30*/  ISETP.GT.U32.AND P2, PT, R8.reuse, 0x5, PT ;  /* 0x000000050800780c */ /* 0x040fe40003f44070 */
[C---:B------:R-:W-:Y:S02]  /*0b40*/  ISETP.GT.U32.AND P3, PT, R8.reuse, 0x6, PT ;  /* 0x000000060800780c */ /* 0x040fe40003f64070 */
[----:B------:R-:W-:Y:S02]  /*0b50*/  ISETP.GT.U32.AND P4, PT, R8, 0x7, PT ;  /* 0x000000070800780c */ /* 0x000fe40003f84070 */
[----:B------:R-:W-:Y:S02]  /*0b60*/  SEL R9, R6, 0xffffffff, P5 ;  /* 0xffffffff06097807 */ /* 0x000fe40002800000 */
[----:B------:R-:W-:-:S02]  /*0b70*/  SEL R15, R22, 0xffffffff, P0 ;  /* 0xffffffff160f7807 */ /* 0x000fc40000000000 */
[----:B------:R-:W-:Y:S01]  /*0b80*/  SEL R17, R23, 0xffffffff, P1 ;  /* 0xffffffff17117807 */ /* 0x000fe20000800000 */
[----:B------:R1:W-:Y:S01]  /*0b90*/  STG.E desc[UR6][R4.64+0x28], R9 ;  /* 0x0000280904007986 */ /* 0x0003e2000c101906 */
[----:B------:R-:W-:Y:S02]  /*0ba0*/  SEL R19, R24, 0xffffffff, P2 ;  /* 0xffffffff18137807 */ /* 0x000fe40001000000 */
[----:B------:R-:W-:Y:S01]  /*0bb0*/  SEL R21, R25, 0xffffffff, P3 ;  /* 0xffffffff19157807 */ /* 0x000fe20001800000 */
[----:B------:R1:W-:Y:S01]  /*0bc0*/  STG.E desc[UR6][R4.64+0x34], R15 ;  /* 0x0000340f04007986 */ /* 0x0003e2000c101906 */
[----:B------:R-:W-:Y:S02]  /*0bd0*/  SEL R27, R16, 0xffffffff, P4 ;  /* 0xffffffff101b7807 */ /* 0x000fe40002000000 */
[----:B------:R-:W-:Y:S01]  /*0be0*/  ISETP.GE.AND P0, PT, R7, UR5, PT ;  /* 0x0000000507007c0c */ /* 0x000fe2000bf06270 */
[----:B------:R1:W-:Y:S04]  /*0bf0*/  STG.E desc[UR6][R4.64+0x38], R17 ;  /* 0x0000381104007986 */ /* 0x0003e8000c101906 */
[----:B------:R1:W-:Y:S04]  /*0c00*/  STG.E desc[UR6][R4.64+0x3c], R19 ;  /* 0x00003c1304007986 */ /* 0x0003e8000c101906 */
[----:B------:R1:W-:Y:S04]  /*0c10*/  STG.E desc[UR6][R4.64+0x40], R21 ;  /* 0x0000401504007986 */ /* 0x0003e8000c101906 */
[----:B------:R1:W-:Y:S01]  /*0c20*/  STG.E desc[UR6][R4.64+0x44], R27 ;  /* 0x0000441b04007986 */ /* 0x0003e2000c101906 */
[----:B------:R-:W-:Y:S05]  /*0c30*/  @!P0 BRA `(.L_x_56) ;  /* 0xfffffff400288947 */ /* 0x000fea000383ffff */
[----:B------:R-:W-:Y:S05]  /*0c40*/  EXIT ;  /* 0x000000000000794d */ /* 0x000fea0003800000 */
.L_x_57:
        /* <DEDUP_REMOVED lines=11> */
.L_x_156:


//--------------------- .text._Z25computeCenterOfMassKernelP10OctreeNodePKfS2_S2_S2_ii --------------------------
	.section	.text._Z25computeCenterOfMassKernelP10OctreeNodePKfS2_S2_S2_ii,"ax",@progbits
	.align	128
        .global         _Z25computeCenterOfMassKernelP10OctreeNodePKfS2_S2_S2_ii
        .type           _Z25computeCenterOfMassKernelP10OctreeNodePKfS2_S2_S2_ii,@function
        .size           _Z25computeCenterOfMassKernelP10OctreeNodePKfS2_S2_S2_ii,(.L_x_152 - _Z25computeCenterOfMassKernelP10OctreeNodePKfS2_S2_S2_ii)
        .other          _Z25computeCenterOfMassKernelP10OctreeNodePKfS2_S2_S2_ii,@"STO_CUDA_ENTRY STV_DEFAULT"
_Z25computeCenterOfMassKernelP10OctreeNodePKfS2_S2_S2_ii:
.text._Z25computeCenterOfMassKernelP10OctreeNodePKfS2_S2_S2_ii:
[----:B------:R-:W-:Y:S01]  /*0000*/  LDC R1, c[0x0][0x37c] ;  /* 0x0000df00ff017b82 */ /* 0x000fe20000000800 */
[----:B------:R-:W0:Y:S07]  /*0010*/  S2R R0, SR_TID.X ;  /* 0x0000000000007919 */ /* 0x000e2e0000002100 */
[----:B------:R-:W0:Y:S01]  /*0020*/  S2UR UR4, SR_CTAID.X ;  /* 0x00000000000479c3 */ /* 0x000e220000002500 */
[----:B------:R-:W1:Y:S07]  /*0030*/  LDCU UR5, c[0x0][0x3ac] ;  /* 0x00007580ff0577ac */ /* 0x000e6e0008000800 */
[----:B------:R-:W0:Y:S02]  /*0040*/  LDC R3, c[0x0][0x360] ;  /* 0x0000d800ff037b82 */ /* 0x000e240000000800 */
[----:B0-----:R-:W-:-:S05]  /*0050*/  IMAD R0, R3, UR4, R0 ;  /* 0x0000000403007c24 */ /* 0x001fca000f8e0200 */
[----:B------:R-:W-:-:S04]  /*0060*/  LOP3.LUT R0, RZ, R0, RZ, 0x33, !PT ;  /* 0x00000000ff007212 */ /* 0x000fc800078e33ff */
[----:B-1----:R-:W-:-:S04]  /*0070*/  IADD3 R0, PT, PT, R0, UR5, RZ ;  /* 0x0000000500007c10 */ /* 0x002fc8000fffe0ff */
[----:B------:R-:W-:-:S13]  /*0080*/  ISETP.GE.AND P0, PT, R0, RZ, PT ;  /* 0x000000ff0000720c */ /* 0x000fda0003f06270 */
[----:B------:R-:W-:Y:S05]  /*0090*/  @!P0 EXIT ;  /* 0x000000000000894d */ /* 0x000fea0003800000 */
[----:B------:R-:W0:Y:S01]  /*00a0*/  LDCU UR4, c[0x0][0x370] ;  /* 0x00006e00ff0477ac */ /* 0x000e220008000800 */
[----:B------:R-:W1:Y:S01]  /*00b0*/  LDCU.64 UR6, c[0x0][0x358] ;  /* 0x00006b00ff0677ac */ /* 0x000e620008000a00 */
[----:B------:R-:W2:Y:S01]  /*00c0*/  LDCU UR5, c[0x0][0x3a8] ;  /* 0x00007500ff0577ac */ /* 0x000ea20008000800 */
[----:B0-----:R-:W-:-:S07]  /*00d0*/  IMAD R3, R3, UR4, RZ ;  /* 0x0000000403037c24 */ /* 0x001fce000f8e02ff */
.L_x_98:
[----:B0-----:R-:W0:Y:S01]  /*00e0*/  LDCU UR4, c[0x0][0x3a8] ;  /* 0x00007500ff0477ac */ /* 0x001e220008000800 */
[----:B------:R-:W-:Y:S01]  /*00f0*/  BSSY B1, `(.L_x_58) ;  /* 0x0000160000017945 */ /* 0x000fe20003800000 */
[----:B0-----:R-:W-:-:S13]  /*0100*/  ISETP.GE.AND P0, PT, R0, UR4, PT ;  /* 0x0000000400007c0c */ /* 0x001fda000bf06270 */
[----:B---34-:R-:W-:Y:S05]  /*0110*/  @!P0 BRA `(.L_x_59) ;  /* 0x0000001400748947 */ /* 0x018fea0003800000 */
[----:B------:R-:W0:Y:S01]  /*0120*/  LDC.64 R18, c[0x0][0x380] ;  /* 0x0000e000ff127b82 */ /* 0x000e220000000a00 */
[----:B------:R-:W-:Y:S01]  /*0130*/  HFMA2 R2, -RZ, RZ, 0, 0 ;  /* 0x00000000ff027431 */ /* 0x000fe200000001ff */
[----:B------:R-:W-:Y:S06]  /*0140*/  BSSY B0, `(.L_x_60) ;  /* 0x000012e000007945 */ /* 0x000fec0003800000 */
[----:B------:R-:W3:Y:S08]  /*0150*/  LDC.64 R8, c[0x0][0x380] ;  /* 0x0000e000ff087b82 */ /* 0x000ef00000000a00 */
[----:B------:R-:W4:Y:S08]  /*0160*/  LDC.64 R10, c[0x0][0x3a0] ;  /* 0x0000e800ff0a7b82 */ /* 0x000f300000000a00 */
[----:B------:R-:W1:Y:S01]  /*0170*/  LDC.64 R12, c[0x0][0x388] ;  /* 0x0000e200ff0c7b82 */ /* 0x000e620000000a00 */
[----:B0-----:R-:W-:-:S07]  /*0180*/  IMAD.WIDE.U32 R18, R0, 0x50, R18 ;  /* 0x0000005000127825 */ /* 0x001fce00078e0012 */
[----:B------:R-:W0:Y:S08]  /*0190*/  LDC.64 R14, c[0x0][0x390] ;  /* 0x0000e400ff0e7b82 */ /* 0x000e300000000a00 */
[----:B---3--:R-:W0:Y:S02]  /*01a0*/  LDC.64 R16, c[0x0][0x398] ;  /* 0x0000e600ff107b82 */ /* 0x008e240000000a00 */
.L_x_91:
[----:B-1----:R-:W3:Y:S01]  /*01b0*/  LDG.E R21, desc[UR6][R18.64+0x28] ;  /* 0x0000280612157981 */ /* 0x002ee2000c1e1900 */
[----:B------:R-:W-:Y:S01]  /*01c0*/  BSSY.RECONVERGENT B2, `(.L_x_61) ;  /* 0x0000027000027945 */ /* 0x000fe20003800200 */
[----:B------:R-:W-:Y:S02]  /*01d0*/  CS2R R6, SRZ ;  /* 0x0000000000067805 */ /* 0x000fe4000001ff00 */
[----:B------:R-:W-:Y:S02]  /*01e0*/  CS2R R24, SRZ ;  /* 0x0000000000187805 */ /* 0x000fe4000001ff00 */
[----:B------:R-:W-:Y:S02]  /*01f0*/  CS2R R4, SRZ ;  /* 0x0000000000047805 */ /* 0x000fe4000001ff00 */
[----:B---3--:R-:W-:-:S13]  /*0200*/  ISETP.GE.AND P0, PT, R21, RZ, PT ;  /* 0x000000ff1500720c */ /* 0x008fda0003f06270 */
[----:B------:R-:W-:Y:S05]  /*0210*/  @!P0 BRA `(.L_x_62) ;  /* 0x0000000000848947 */ /* 0x000fea0003800000 */
[----:B--2---:R-:W-:-:S13]  /*0220*/  ISETP.GE.AND P0, PT, R21, UR5, PT ;  /* 0x0000000515007c0c */ /* 0x004fda000bf06270 */
[----:B------:R-:W-:Y:S05]  /*0230*/  @P0 BRA `(.L_x_63) ;  /* 0x00000000003c0947 */ /* 0x000fea0003800000 */
[----:B----4-:R-:W-:-:S04]  /*0240*/  IMAD.WIDE.U32 R28, R21, 0x4, R10 ;  /* 0x00000004151c7825 */ /* 0x010fc800078e000a */
[C---:B------:R-:W-:Y:S01]  /*0250*/  IMAD.WIDE.U32 R26, R21.reuse, 0x4, R12 ;  /* 0x00000004151a7825 */ /* 0x040fe200078e000c */
[----:B------:R-:W2:Y:S03]  /*0260*/  LDG.E R6, desc[UR6][R28.64] ;  /* 0x000000061c067981 */ /* 0x000ea6000c1e1900 */
[C---:B0-----:R-:W-:Y:S02]  /*0270*/  IMAD.WIDE.U32 R22, R21.reuse, 0x4, R14 ;  /* 0x0000000415167825 */ /* 0x041fe400078e000e */
[----:B------:R-:W2:Y:S02]  /*0280*/  LDG.E R27, desc[UR6][R26.64] ;  /* 0x000000061a1b7981 */ /* 0x000ea4000c1e1900 */
[----:B------:R-:W-:Y:S02]  /*0290*/  IMAD.WIDE.U32 R20, R21, 0x4, R16 ;  /* 0x0000000415147825 */ /* 0x000fe400078e0010 */
[----:B------:R-:W3:Y:S04]  /*02a0*/  LDG.E R5, desc[UR6][R22.64] ;  /* 0x0000000616057981 */ /* 0x000ee8000c1e1900 */
[----:B------:R-:W4:Y:S01]  /*02b0*/  LDG.E R21, desc[UR6][R20.64] ;  /* 0x0000000614157981 */ /* 0x000f22000c1e1900 */
[----:B------:R-:W-:Y:S01]  /*02c0*/  HFMA2 R24, -RZ, RZ, 0, 0 ;  /* 0x00000000ff187431 */ /* 0x000fe200000001ff */
[----:B------:R-:W-:Y:S01]  /*02d0*/  MOV R7, 0x1 ;  /* 0x0000000100077802 */ /* 0x000fe20000000f00 */
[C---:B--2---:R-:W-:Y:S01]  /*02e0*/  FFMA R25, R6.reuse, R27, RZ ;  /* 0x0000001b06197223 */ /* 0x044fe200000000ff */
[C---:B---3--:R-:W-:Y:S01]  /*02f0*/  FFMA R5, R6.reuse, R5, RZ ;  /* 0x0000000506057223 */ /* 0x048fe200000000ff */
[----:B----4-:R-:W-:Y:S01]  /*0300*/  FFMA R4, R6, R21, RZ ;  /* 0x0000001506047223 */ /* 0x010fe200000000ff */
[----:B------:R-:W-:Y:S01]  /*0310*/  FADD R6, RZ, R6 ;  /* 0x00000006ff067221 */ /* 0x000fe20000000000 */
[----:B------:R-:W-:Y:S06]  /*0320*/  BRA `(.L_x_62) ;  /* 0x0000000000407947 */ /* 0x000fec0003800000 */
.L_x_63:
[----:B------:R-:W-:-:S05]  /*0330*/  IMAD.WIDE.U32 R22, R21, 0x50, R8 ;  /* 0x0000005015167825 */ /* 0x000fca00078e0008 */
[----:B------:R-:W2:Y:S02]  /*0340*/  LDG.E R20, desc[UR6][R22.64] ;  /* 0x0000000616147981 */ /* 0x000ea4000c1e1900 */
[----:B--2---:R-:W-:-:S13]  /*0350*/  FSETP.GE.AND P0, PT, R20, RZ, PT ;  /* 0x000000ff1400720b */ /* 0x004fda0003f06000 */
[----:B------:R-:W2:Y:S04]  /*0360*/  @P0 LDG.E R7, desc[UR6][R22.64+0x8] ;  /* 0x0000080616070981 */ /* 0x000ea8000c1e1900 */
[----:B------:R-:W3:Y:S04]  /*0370*/  @P0 LDG.E R21, desc[UR6][R22.64+0x4] ;  /* 0x0000040616150981 */ /* 0x000ee8000c1e1900 */
[----:B------:R-:W5:Y:S01]  /*0380*/  @P0 LDG.E R27, desc[UR6][R22.64+0xc] ;  /* 0x00000c06161b0981 */ /* 0x000f62000c1e1900 */
[----:B------:R-:W-:Y:S02]  /*0390*/  CS2R R4, SRZ ;  /* 0x0000000000047805 */ /* 0x000fe4000001ff00 */
[----:B------:R-:W-:Y:S01]  /*03a0*/  MOV R25, RZ ;  /* 0x000000ff00197202 */ /* 0x000fe20000000f00 */
[----:B------:R-:W-:Y:S01]  /*03b0*/  @P0 FADD R6, RZ, R20 ;  /* 0x00000014ff060221 */ /* 0x000fe20000000000 */
[----:B------:R-:W-:-:S02]  /*03c0*/  MOV R24, 0x1 ;  /* 0x0000000100187802 */ /* 0x000fc40000000f00 */
[----:B------:R-:W-:Y:S01]  /*03d0*/  @P0 MOV R24, RZ ;  /* 0x000000ff00180202 */ /* 0x000fe20000000f00 */
[C---:B--2---:R-:W-:Y:S01]  /*03e0*/  @P0 FFMA R5, R20.reuse, R7, RZ ;  /* 0x0000000714050223 */ /* 0x044fe200000000ff */
[----:B------:R-:W-:Y:S02]  /*03f0*/  HFMA2 R7, -RZ, RZ, 0, 0 ;  /* 0x00000000ff077431 */ /* 0x000fe400000001ff */
[C---:B---3--:R-:W-:Y:S01]  /*0400*/  @P0 FFMA R25, R20.reuse, R21, RZ ;  /* 0x0000001514190223 */ /* 0x048fe200000000ff */
[----:B------:R-:W-:Y:S01]  /*0410*/  @P0 MOV R7, 0x1 ;  /* 0x0000000100070802 */ /* 0x000fe20000000f00 */
[----:B-----5:R-:W-:-:S07]  /*0420*/  @P0 FFMA R4, R20, R27, RZ ;  /* 0x0000001b14040223 */ /* 0x020fce00000000ff */
.L_x_62:
[----:B--2---:R-:W-:Y:S05]  /*0430*/  BSYNC.RECONVERGENT B2 ;  /* 0x0000000000027941 */ /* 0x004fea0003800200 */
.L_x_61:
[----:B------:R-:W2:Y:S01]  /*0440*/  LDG.E R27, desc[UR6][R18.64+0x2c] ;  /* 0x00002c06121b7981 */ /* 0x000ea2000c1e1900 */
[----:B------:R-:W-:Y:S01]  /*0450*/  BSSY.RECONVERGENT B2, `(.L_x_64) ;  /* 0x0000021000027945 */ /* 0x000fe20003800200 */
[----:B--2---:R-:W-:-:S13]  /*0460*/  ISETP.GE.AND P0, PT, R27, RZ, PT ;  /* 0x000000ff1b00720c */ /* 0x004fda0003f06270 */
[----:B------:R-:W-:Y:S05]  /*0470*/  @!P0 BRA `(.L_x_65) ;  /* 0x0000000000788947 */ /* 0x000fea0003800000 */
[----:B------:R-:W-:-:S13]  /*0480*/  ISETP.GE.AND P0, PT, R27, UR5, PT ;  /* 0x000000051b007c0c */ /* 0x000fda000bf06270 */
[----:B------:R-:W-:Y:S05]  /*0490*/  @!P0 BRA `(.L_x_66) ;  /* 0x00000000003c8947 */ /* 0x000fea0003800000 */
[----:B------:R-:W-:-:S05]  /*04a0*/  IMAD.WIDE.U32 R20, R27, 0x50, R8 ;  /* 0x000000501b147825 */ /* 0x000fca00078e0008 */
[----:B------:R-:W2:Y:S02]  /*04b0*/  LDG.E R28, desc[UR6][R20.64] ;  /* 0x00000006141c7981 */ /* 0x000ea4000c1e1900 */
[----:B--2---:R-:W-:-:S13]  /*04c0*/  FSETP.GE.AND P0, PT, R28, RZ, PT ;  /* 0x000000ff1c00720b */ /* 0x004fda0003f06000 */
[----:B------:R-:W-:Y:S05]  /*04d0*/  @!P0 BRA `(.L_x_67) ;  /* 0x0000000000248947 */ /* 0x000fea0003800000 */
[----:B------:R-:W2:Y:S04]  /*04e0*/  LDG.E R22, desc[UR6][R20.64+0x4] ;  /* 0x0000040614167981 */ /* 0x000ea8000c1e1900 */
[----:B------:R-:W3:Y:S04]  /*04f0*/  LDG.E R26, desc[UR6][R20.64+0x8] ;  /* 0x00000806141a7981 */ /* 0x000ee8000c1e1900 */
[----:B------:R-:W5:Y:S01]  /*0500*/  LDG.E R23, desc[UR6][R20.64+0xc] ;  /* 0x00000c0614177981 */ /* 0x000f62000c1e1900 */
[----:B------:R-:W-:Y:S01]  /*0510*/  FADD R6, R6, R28 ;  /* 0x0000001c06067221 */ /* 0x000fe20000000000 */
[----:B------:R-:W-:Y:S01]  /*0520*/  IADD3 R7, PT, PT, R7, 0x1, RZ ;  /* 0x0000000107077810 */ /* 0x000fe20007ffe0ff */
[C---:B--2---:R-:W-:Y:S01]  /*0530*/  FFMA R25, R28.reuse, R22, R25 ;  /* 0x000000161c197223 */ /* 0x044fe20000000019 */
[C---:B---3--:R-:W-:Y:S01]  /*0540*/  FFMA R5, R28.reuse, R26, R5 ;  /* 0x0000001a1c057223 */ /* 0x048fe20000000005 */
[----:B-----5:R-:W-:Y:S01]  /*0550*/  FFMA R4, R28, R23, R4 ;  /* 0x000000171c047223 */ /* 0x020fe20000000004 */
[----:B------:R-:W-:Y:S06]  /*0560*/  BRA `(.L_x_65) ;  /* 0x00000000003c7947 */ /* 0x000fec0003800000 */
.L_x_67:
[----:B------:R-:W-:Y:S01]  /*0570*/  IADD3 R24, PT, PT, R24, 0x1, RZ ;  /* 0x0000000118187810 */ /* 0x000fe20007ffe0ff */
[----:B------:R-:W-:Y:S06]  /*0580*/  BRA `(.L_x_65) ;  /* 0x0000000000347947 */ /* 0x000fec0003800000 */
.L_x_66:
[----:B----4-:R-:W-:-:S04]  /*0590*/  IMAD.WIDE.U32 R22, R27, 0x4, R10 ;  /* 0x000000041b167825 */ /* 0x010fc800078e000a */
[C---:B------:R-:W-:Y:S02]  /*05a0*/  IMAD.WIDE.U32 R20, R27.reuse, 0x4, R12 ;  /* 0x000000041b147825 */ /* 0x040fe400078e000c */
[----:B------:R-:W2:Y:S02]  /*05b0*/  LDG.E R22, desc[UR6][R22.64] ;  /* 0x0000000616167981 */ /* 0x000ea4000c1e1900 */
[C---:B0-----:R-:W-:Y:S02]  /*05c0*/  IMAD.WIDE.U32 R28, R27.reuse, 0x4, R14 ;  /* 0x000000041b1c7825 */ /* 0x041fe400078e000e */
[----:B------:R-:W3:Y:S02]  /*05d0*/  LDG.E R20, desc[UR6][R20.64] ;  /* 0x0000000614147981 */ /* 0x000ee4000c1e1900 */
[----:B------:R-:W-:Y:S02]  /*05e0*/  IMAD.WIDE.U32 R26, R27, 0x4, R16 ;  /* 0x000000041b1a7825 */ /* 0x000fe400078e0010 */
[----:B------:R-:W4:Y:S04]  /*05f0*/  LDG.E R28, desc[UR6][R28.64] ;  /* 0x000000061c1c7981 */ /* 0x000f28000c1e1900 */
[----:B------:R-:W5:Y:S01]  /*0600*/  LDG.E R27, desc[UR6][R26.64] ;  /* 0x000000061a1b7981 */ /* 0x000f62000c1e1900 */
[----:B------:R-:W-:Y:S01]  /*0610*/  IADD3 R7, PT, PT, R7, 0x1, RZ ;  /* 0x0000000107077810 */ /* 0x000fe20007ffe0ff */
[----:B--2---:R-:W-:Y:S01]  /*0620*/  FADD R6, R6, R22 ;  /* 0x0000001606067221 */ /* 0x004fe20000000000 */
[C---:B---3--:R-:W-:Y:S01]  /*0630*/  FFMA R25, R22.reuse, R20, R25 ;  /* 0x0000001416197223 */ /* 0x048fe20000000019 */
[C---:B----4-:R-:W-:Y:S01]  /*0640*/  FFMA R5, R22.reuse, R28, R5 ;  /* 0x0000001c16057223 */ /* 0x050fe20000000005 */
[----:B-----5:R-:W-:-:S07]  /*0650*/  FFMA R4, R22, R27, R4 ;  /* 0x0000001b16047223 */ /* 0x020fce0000000004 */
.L_x_65:
[----:B------:R-:W-:Y:S05]  /*0660*/  BSYNC.RECONVERGENT B2 ;  /* 0x0000000000027941 */ /* 0x000fea0003800200 */
.L_x_64:
        /* <DEDUP_REMOVED lines=19> */
.L_x_71:
[----:B------:R-:W-:Y:S01]  /*07a0*/  IADD3 R24, PT, PT, R24, 0x1, RZ ;  /* 0x0000000118187810 */ /* 0x000fe20007ffe0ff */
[----:B------:R-:W-:Y:S06]  /*07b0*/  BRA `(.L_x_69) ;  /* 0x0000000000347947 */ /* 0x000fec0003800000 */
.L_x_70:
        /* <DEDUP_REMOVED lines=13> */
.L_x_69:
[----:B------:R-:W-:Y:S05]  /*0890*/  BSYNC.RECONVERGENT B2 ;  /* 0x0000000000027941 */ /* 0x000fea0003800200 */
.L_x_68:
        /* <DEDUP_REMOVED lines=19> */
.L_x_75:
[----:B------:R-:W-:Y:S01]  /*09d0*/  IADD3 R24, PT, PT, R24, 0x1, RZ ;  /* 0x0000000118187810 */ /* 0x000fe20007ffe0ff */
[----:B------:R-:W-:Y:S06]  /*09e0*/  BRA `(.L_x_73) ;  /* 0x0000000000347947 */ /* 0x000fec0003800000 */
.L_x_74:
        /* <DEDUP_REMOVED lines=13> */
.L_x_73:
[----:B------:R-:W-:Y:S05]  /*0ac0*/  BSYNC.RECONVERGENT B2 ;  /* 0x0000000000027941 */ /* 0x000fea0003800200 */
.L_x_72:
        /* <DEDUP_REMOVED lines=19> */
.L_x_79:
[----:B------:R-:W-:Y:S01]  /*0c00*/  IADD3 R24, PT, PT, R24, 0x1, RZ ;  /* 0x0000000118187810 */ /* 0x000fe20007ffe0ff */
[----:B------:R-:W-:Y:S06]  /*0c10*/  BRA `(.L_x_77) ;  /* 0x0000000000347947 */ /* 0x000fec0003800000 */
.L_x_78:
        /* <DEDUP_REMOVED lines=13> */
.L_x_77:
[----:B------:R-:W-:Y:S05]  /*0cf0*/  BSYNC.RECONVERGENT B2 ;  /* 0x0000000000027941 */ /* 0x000fea0003800200 */
.L_x_76:
        /* <DEDUP_REMOVED lines=19> */
.L_x_83:
[----:B------:R-:W-:Y:S01]  /*0e30*/  IADD3 R24, PT, PT, R24, 0x1, RZ ;  /* 0x0000000118187810 */ /* 0x000fe20007ffe0ff */
[----:B------:R-:W-:Y:S06]  /*0e40*/  BRA `(.L_x_81) ;  /* 0x0000000000347947 */ /* 0x000fec0003800000 */
.L_x_82:
        /* <DEDUP_REMOVED lines=13> */
.L_x_81:
[----:B------:R-:W-:Y:S05]  /*0f20*/  BSYNC.RECONVERGENT B2 ;  /* 0x0000000000027941 */ /* 0x000fea0003800200 */
.L_x_80:
        /* <DEDUP_REMOVED lines=19> */
.L_x_87:
[----:B------:R-:W-:Y:S01]  /*1060*/  IADD3 R24, PT, PT, R24, 0x1, RZ ;  /* 0x0000000118187810 */ /* 0x000fe20007ffe0ff */
[----:B------:R-:W-:Y:S06]  /*1070*/  BRA `(.L_x_85) ;  /* 0x0000000000347947 */ /* 0x000fec0003800000 */
.L_x_86:
        /* <DEDUP_REMOVED lines=13> */
.L_x_85:
[----:B------:R-:W-:Y:S05]  /*1150*/  BSYNC.RECONVERGENT B2 ;  /* 0x0000000000027941 */ /* 0x000fea0003800200 */
.L_x_84:
[----:B------:R-:W2:Y:S01]  /*1160*/  LDG.E R27, desc[UR6][R18.64+0x44] ;  /* 0x00004406121b7981 */ /* 0x000ea2000c1e1900 */
[----:B------:R-:W-:Y:S01]  /*1170*/  BSSY.RECONVERGENT B2, `(.L_x_88) ;  /* 0x0000023000027945 */ /* 0x000fe20003800200 */
[----:B------:R-:W-:Y:S02]  /*1180*/  MOV R22, R24 ;  /* 0x0000001800167202 */ /* 0x000fe40000000f00 */
[----:B--2---:R-:W-:-:S13]  /*1190*/  ISETP.GE.AND P0, PT, R27, RZ, PT ;  /* 0x000000ff1b00720c */ /* 0x004fda0003f06270 */
[----:B------:R-:W-:Y:S05]  /*11a0*/  @!P0 BRA `(.L_x_89) ;  /* 0x00000000007c8947 */ /* 0x000fea0003800000 */
[----:B------:R-:W-:-:S13]  /*11b0*/  ISETP.GE.AND P0, PT, R27, UR5, PT ;  /* 0x000000051b007c0c */ /* 0x000fda000bf06270 */
[----:B------:R-:W-:Y:S05]  /*11c0*/  @!P0 BRA `(.L_x_90) ;  /* 0x00000000003c8947 */ /* 0x000fea0003800000 */
[----:B------:R-:W-:-:S05]  /*11d0*/  IMAD.WIDE.U32 R20, R27, 0x50, R8 ;  /* 0x000000501b147825 */ /* 0x000fca00078e0008 */
[----:B------:R-:W2:Y:S01]  /*11e0*/  LDG.E R28, desc[UR6][R20.64] ;  /* 0x00000006141c7981 */ /* 0x000ea2000c1e1900 */
[----:B------:R-:W-:Y:S01]  /*11f0*/  HFMA2 R22, -RZ, RZ, 0, 5.9604644775390625e-08 ;  /* 0x00000001ff167431 */ /* 0x000fe200000001ff */
        /* <DEDUP_REMOVED lines=8> */
[----:B------:R-:W-:Y:S01]  /*1280*/  MOV R22, R24 ;  /* 0x0000001800167202 */ /* 0x000fe20000000f00 */
[C---:B---3--:R-:W-:Y:S01]  /*1290*/  FFMA R5, R28.reuse, R26, R5 ;  /* 0x0000001a1c057223 */ /* 0x048fe20000000005 */
[----:B-----5:R-:W-:Y:S01]  /*12a0*/  FFMA R4, R28, R23, R4 ;  /* 0x000000171c047223 */ /* 0x020fe20000000004 */
[----:B------:R-:W-:Y:S06]  /*12b0*/  BRA `(.L_x_89) ;  /* 0x0000000000387947 */ /* 0x000fec0003800000 */
.L_x_90:
        /* <DEDUP_REMOVED lines=11> */
[----:B------:R-:W-:Y:S01]  /*1370*/  MOV R22, R24 ;  /* 0x0000001800167202 */ /* 0x000fe20000000f00 */
[C---:B----4-:R-:W-:Y:S01]  /*1380*/  FFMA R5, R20.reuse, R28, R5 ;  /* 0x0000001c14057223 */ /* 0x050fe20000000005 */
[----:B-----5:R-:W-:-:S07]  /*1390*/  FFMA R4, R20, R27, R4 ;  /* 0x0000001b14047223 */ /* 0x020fce0000000004 */
.L_x_89:
[----:B------:R-:W-:Y:S05]  /*13a0*/  BSYNC.RECONVERGENT B2 ;  /* 0x0000000000027941 */ /* 0x000fea0003800200 */
.L_x_88:
[C---:B------:R-:W-:Y:S02]  /*13b0*/  ISETP.NE.AND P0, PT, R22.reuse, RZ, PT ;  /* 0x000000ff1600720c */ /* 0x040fe40003f05270 */
[----:B------:R-:W-:-:S11]  /*13c0*/  ISETP.NE.AND P1, PT, R22, RZ, PT ;  /* 0x000000ff1600720c */ /* 0x000fd60003f25270 */
[----:B------:R-:W-:Y:S01]  /*13d0*/  @P0 IADD3 R2, PT, PT, R2, 0x1, RZ ;  /* 0x0000000102020810 */ /* 0x000fe20007ffe0ff */
[----:B------:R-:W-:Y:S05]  /*13e0*/  @P0 WARPSYNC.ALL ;  /* 0x0000000000000948 */ /* 0x000fea0003800000 */
[----:B------:R-:W-:Y:S01]  /*13f0*/  @P0 BAR.SYNC.DEFER_BLOCKING 0x0 ;  /* 0x0000000000000b1d */ /* 0x000fe20000010000 */
[----:B------:R-:W-:-:S13]  /*1400*/  ISETP.GE.AND P0, PT, R2, 0x64, PT ;  /* 0x000000640200780c */ /* 0x000fda0003f06270 */
[----:B------:R-:W-:Y:S05]  /*1410*/  @!P0 BRA P1, `(.L_x_91) ;  /* 0xffffffec00648947 */ /* 0x000fea000083ffff */
[----:B------:R-:W-:Y:S05]  /*1420*/  BSYNC B0 ;  /* 0x0000000000007941 */ /* 0x000fea0003800000 */
.L_x_60:
[----:B------:R-:W-:Y:S01]  /*1430*/  FSETP.GT.AND P0, PT, R6, RZ, PT ;  /* 0x000000ff0600720b */ /* 0x000fe20003f04000 */
[----:B------:R-:W-:-:S12]  /*1440*/  BSSY.RECONVERGENT B0, `(.L_x_92) ;  /* 0x0000022000007945 */ /* 0x000fd80003800200 */
[----:B------:R-:W-:Y:S05]  /*1450*/  @!P0 BRA `(.L_x_93) ;  /* 0x0000000000488947 */ /* 0x000fea0003800000 */
[----:B------:R-:W-:Y:S01]  /*1460*/  IADD3 R2, PT, PT, R6, 0x1800000, RZ ;  /* 0x0180000006027810 */ /* 0x000fe20007ffe0ff */
[----:B------:R-:W-:Y:S03]  /*1470*/  BSSY.RECONVERGENT B2, `(.L_x_94) ;  /* 0x000000b000027945 */ /* 0x000fe60003800200 */
[----:B------:R-:W-:-:S04]  /*1480*/  LOP3.LUT R2, R2, 0x7f800000, RZ, 0xc0, !PT ;  /* 0x7f80000002027812 */ /* 0x000fc800078ec0ff */
[----:B------:R-:W-:-:S13]  /*1490*/  ISETP.GT.U32.AND P0, PT, R2, 0x1ffffff, PT ;  /* 0x01ffffff0200780c */ /* 0x000fda0003f04070 */
[----:B------:R-:W-:Y:S05]  /*14a0*/  @P0 BRA `(.L_x_95) ;  /* 0x00000000000c0947 */ /* 0x000fea0003800000 */
[----:B------:R-:W-:-:S07]  /*14b0*/  MOV R8, 0x14d0 ;  /* 0x000014d000087802 */ /* 0x000fce0000000f00 */
[----:B0---4-:R-:W-:Y:S05]  /*14c0*/  CALL.REL.NOINC `($__internal_2_$__cuda_sm20_rcp_rn_f32_slowpath) ;  /* 0x00000000009c7944 */ /* 0x011fea0003c00000 */
[----:B------:R-:W-:Y:S05]  /*14d0*/  BRA `(.L_x_96) ;  /* 0x0000000000107947 */ /* 0x000fea0003800000 */
.L_x_95:
[----:B------:R-:W1:Y:S02]  /*14e0*/  MUFU.RCP R9, R6 ;  /* 0x0000000600097308 */ /* 0x000e640000001000 */
[----:B-1----:R-:W-:-:S04]  /*14f0*/  FFMA R2, R9, R6, -1 ;  /* 0xbf80000009027423 */ /* 0x002fc80000000006 */
[----:B------:R-:W-:-:S04]  /*1500*/  FADD.FTZ R2, -R2, -RZ ;  /* 0x800000ff02027221 */ /* 0x000fc80000010100 */
[----:B------:R-:W-:-:S07]  /*1510*/  FFMA R2, R9, R2, R9 ;  /* 0x0000000209027223 */ /* 0x000fce0000000009 */
.L_x_96:
[----:B------:R-:W-:Y:S05]  /*1520*/  BSYNC.RECONVERGENT B2 ;  /* 0x0000000000027941 */ /* 0x000fea0003800200 */
.L_x_94:
[C---:B------:R-:W-:Y:S01]  /*1530*/  FMUL R25, R2.reuse, R25 ;  /* 0x0000001902197220 */ /* 0x040fe20000400000 */
[----:B------:R-:W-:-:S04]  /*1540*/  FMUL R5, R2, R5 ;  /* 0x0000000502057220 */ /* 0x000fc80000400000 */
[----:B------:R2:W-:Y:S04]  /*1550*/  STG.E desc[UR6][R18.64+0x4], R25 ;  /* 0x0000041912007986 */ /* 0x0005e8000c101906 */
[----:B------:R2:W-:Y:S01]  /*1560*/  STG.E desc[UR6][R18.64+0x8], R5 ;  /* 0x0000080512007986 */ /* 0x0005e2000c101906 */
[----:B------:R-:W-:Y:S05]  /*1570*/  BRA `(.L_x_97) ;  /* 0x0000000000387947 */ /* 0x000fea0003800000 */
.L_x_93:
[----:B------:R-:W2:Y:S04]  /*1580*/  LDG.E R2, desc[UR6][R18.64+0x10] ;  /* 0x0000100612027981 */ /* 0x000ea8000c1e1900 */
[----:B------:R-:W2:Y:S04]  /*1590*/  LDG.E R5, desc[UR6][R18.64+0x1c] ;  /* 0x00001c0612057981 */ /* 0x000ea8000c1e1900 */
[----:B------:R-:W3:Y:S04]  /*15a0*/  LDG.E R4, desc[UR6][R18.64+0x14] ;  /* 0x0000140612047981 */ /* 0x000ee8000c1e1900 */
[----:B------:R-:W3:Y:S04]  /*15b0*/  LDG.E R9, desc[UR6][R18.64+0x20] ;  /* 0x0000200612097981 */ /* 0x000ee8000c1e1900 */
[----:B------:R-:W5:Y:S04]  /*15c0*/  LDG.E R8, desc[UR6][R18.64+0x18] ;  /* 0x0000180612087981 */ /* 0x000f68000c1e1900 */
[----:B----4-:R-:W5:Y:S01]  /*15d0*/  LDG.E R11, desc[UR6][R18.64+0x24] ;  /* 0x00002406120b7981 */ /* 0x010f62000c1e1900 */
[----:B--2---:R-:W-:-:S04]  /*15e0*/  FADD R2, R2, R5 ;  /* 0x0000000502027221 */ /* 0x004fc80000000000 */
[----:B------:R-:W-:Y:S01]  /*15f0*/  FMUL R5, R2, 0.5 ;  /* 0x3f00000002057820 */ /* 0x000fe20000400000 */
[----:B------:R-:W-:Y:S02]  /*1600*/  HFMA2 R2, -RZ, RZ, 1.75, 0 ;  /* 0x3f000000ff027431 */ /* 0x000fe400000001ff */
[----:B---3--:R-:W-:Y:S02]  /*1610*/  FADD R4, R4, R9 ;  /* 0x0000000904047221 */ /* 0x008fe40000000000 */
[----:B------:R1:W-:Y:S02]  /*1620*/  STG.E desc[UR6][R18.64+0x4], R5 ;  /* 0x0000040512007986 */ /* 0x0003e4000c101906 */
[----:B------:R-:W-:Y:S01]  /*1630*/  FMUL R9, R4, 0.5 ;  /* 0x3f00000004097820 */ /* 0x000fe20000400000 */
[----:B-----5:R-:W-:-:S04]  /*1640*/  FADD R4, R8, R11 ;  /* 0x0000000b08047221 */ /* 0x020fc80000000000 */
[----:B------:R1:W-:Y:S03]  /*1650*/  STG.E desc[UR6][R18.64+0x8], R9 ;  /* 0x0000080912007986 */ /* 0x0003e6000c101906 */
.L_x_97:
[----:B------:R-:W-:Y:S05]  /*1660*/  BSYNC.RECONVERGENT B0 ;  /* 0x0000000000007941 */ /* 0x000fea0003800200 */
.L_x_92:
[----:B-12---:R-:W-:Y:S01]  /*1670*/  FMUL R5, R2, R4 ;  /* 0x0000000402057220 */ /* 0x006fe20000400000 */
[----:B------:R3:W-:Y:S04]  /*1680*/  STG.E desc[UR6][R18.64+0x4c], R7 ;  /* 0x00004c0712007986 */ /* 0x0007e8000c101906 */
[----:B------:R3:W-:Y:S01]  /*1690*/  STG.E desc[UR6][R18.64+0xc], R5 ;  /* 0x00000c0512007986 */ /* 0x0007e2000c101906 */
[----:B------:R-:W-:Y:S06]  /*16a0*/  MEMBAR.SC.GPU ;  /* 0x0000000000007992 */ /* 0x000fec0000002000 */
[----:B------:R-:W-:-:S00]  /*16b0*/  ERRBAR ;  /* 0x00000000000079ab */ /* 0x000fc00000000000 */
[----:B------:R-:W-:Y:S06]  /*16c0*/  CGAERRBAR ;  /* 0x00000000000075ab */ /* 0x000fec0000000000 */
[----:B------:R-:W-:Y:S04]  /*16d0*/  CCTL.IVALL ;  /* 0x00000000ff00798f */ /* 0x000fe80002000000 */
[----:B------:R3:W-:Y:S02]  /*16e0*/  STG.E desc[UR6][R18.64], R6 ;  /* 0x0000000612007986 */ /* 0x0007e4000c101906 */
.L_x_59:
[----:B-12---:R-:W-:Y:S05]  /*16f0*/  BSYNC B1 ;  /* 0x0000000000017941 */ /* 0x006fea0003800000 */
.L_x_58:
[----:B------:R-:W-:-:S04]  /*1700*/  IADD3 R0, PT, PT, -R3, R0, RZ ;  /* 0x0000000003007210 */ /* 0x000fc80007ffe1ff */
[----:B------:R-:W-:-:S13]  /*1710*/  ISETP.GT.AND P0, PT, R0, -0x1, PT ;  /* 0xffffffff0000780c */ /* 0x000fda0003f04270 */
[----:B------:R-:W-:Y:S05]  /*1720*/  @P0 BRA `(.L_x_98) ;  /* 0xffffffe8006c0947 */ /* 0x000fea000383ffff */
[----:B------:R-:W-:Y:S05]  /*1730*/  EXIT ;  /* 0x000000000000794d */ /* 0x000fea0003800000 */
        .weak           $__internal_2_$__cuda_sm20_rcp_rn_f32_slowpath
        .type           $__internal_2_$__cuda_sm20_rcp_rn_f32_slowpath,@function
        .size           $__internal_2_$__cuda_sm20_rcp_rn_f32_slowpath,(.L_x_152 - $__internal_2_$__cuda_sm20_rcp_rn_f32_slowpath)
$__internal_2_$__cuda_sm20_rcp_rn_f32_slowpath:
[----:B------:R-:W-:Y:S01]  /*1740*/  SHF.L.U32 R2, R6, 0x1, RZ ;  /* 0x0000000106027819 */ /* 0x000fe200000006ff */
[----:B------:R-:W-:Y:S03]  /*1750*/  BSSY.RECONVERGENT B3, `(.L_x_99) ;  /* 0x0000030000037945 */ /* 0x000fe60003800200 */
[----:B------:R-:W-:-:S04]  /*1760*/  SHF.R.U32.HI R2, RZ, 0x18, R2 ;  /* 0x00000018ff027819 */ /* 0x000fc80000011602 */
[----:B------:R-:W-:-:S13]  /*1770*/  ISETP.NE.U32.AND P0, PT, R2, RZ, PT ;  /* 0x000000ff0200720c */ /* 0x000fda0003f05070 */
[----:B------:R-:W-:Y:S05]  /*1780*/  @P0 BRA `(.L_x_100) ;  /* 0x0000000000280947 */ /* 0x000fea0003800000 */
[----:B------:R-:W-:-:S04]  /*1790*/  SHF.L.U32 R2, R6, 0x1, RZ ;  /* 0x0000000106027819 */ /* 0x000fc800000006ff */
[----:B------:R-:W-:-:S13]  /*17a0*/  ISETP.NE.AND P0, PT, R2, RZ, PT ;  /* 0x000000ff0200720c */ /* 0x000fda0003f05270 */
[----:B------:R-:W-:Y:S01]  /*17b0*/  @P0 FFMA R10, R6, 1.84467440737095516160e+19, RZ ;  /* 0x5f800000060a0823 */ /* 0x000fe200000000ff */
[----:B------:R-:W-:Y:S08]  /*17c0*/  @!P0 MUFU.RCP R9, R6 ;  /* 0x0000000600098308 */ /* 0x000ff00000001000 */
[----:B------:R-:W0:Y:S02]  /*17d0*/  @P0 MUFU.RCP R11, R10 ;  /* 0x0000000a000b0308 */ /* 0x000e240000001000 */
[----:B0-----:R-:W-:-:S04]  /*17e0*/  @P0 FFMA R2, R10, R11, -1 ;  /* 0xbf8000000a020423 */ /* 0x001fc8000000000b */
[----:B------:R-:W-:-:S04]  /*17f0*/  @P0 FADD.FTZ R2, -R2, -RZ ;  /* 0x800000ff02020221 */ /* 0x000fc80000010100 */
[----:B------:R-:W-:-:S04]  /*1800*/  @P0 FFMA R2, R11, R2, R11 ;  /* 0x000000020b020223 */ /* 0x000fc8000000000b */
[----:B------:R-:W-:Y:S01]  /*1810*/  @P0 FFMA R9, R2, 1.84467440737095516160e+19, RZ ;  /* 0x5f80000002090823 */ /* 0x000fe200000000ff */
[----:B------:R-:W-:Y:S06]  /*1820*/  BRA `(.L_x_101) ;  /* 0x0000000000887947 */ /* 0x000fec0003800000 */
.L_x_100:
[----:B------:R-:W-:-:S04]  /*1830*/  IADD3 R14, PT, PT, R2, -0xfd, RZ ;  /* 0xffffff03020e7810 */ /* 0x000fc80007ffe0ff */
[----:B------:R-:W-:-:S13]  /*1840*/  ISETP.GT.U32.AND P0, PT, R14, 0x1, PT ;  /* 0x000000010e00780c */ /* 0x000fda0003f04070 */
[----:B------:R-:W-:Y:S05]  /*1850*/  @P0 BRA `(.L_x_102) ;  /* 0x0000000000780947 */ /* 0x000fea0003800000 */
[----:B------:R-:W-:Y:S02]  /*1860*/  LOP3.LUT R9, R6, 0x7fffff, RZ, 0xc0, !PT ;  /* 0x007fffff06097812 */ /* 0x000fe400078ec0ff */
[----:B------:R-:W-:Y:S02]  /*1870*/  MOV R13, 0x3 ;  /* 0x00000003000d7802 */ /* 0x000fe40000000f00 */
[----:B------:R-:W-:Y:S02]  /*1880*/  LOP3.LUT R9, R9, 0x3f800000, RZ, 0xfc, !PT ;  /* 0x3f80000009097812 */ /* 0x000fe400078efcff */
[----:B------:R-:W-:Y:S02]  /*1890*/  SHF.L.U32 R13, R13, R14, RZ ;  /* 0x0000000e0d0d7219 */ /* 0x000fe400000006ff */
[----:B------:R-:W0:Y:S02]  /*18a0*/  MUFU.RCP R10, R9 ;  /* 0x00000009000a7308 */ /* 0x000e240000001000 */
[----:B0-----:R-:W-:-:S04]  /*18b0*/  FFMA R11, R9, R10, -1 ;  /* 0xbf800000090b7423 */ /* 0x001fc8000000000a */
[----:B------:R-:W-:-:S04]  /*18c0*/  FADD.FTZ R11, -R11, -RZ ;  /* 0x800000ff0b0b7221 */ /* 0x000fc80000010100 */
[CCC-:B------:R-:W-:Y:S01]  /*18d0*/  FFMA.RM R12, R10.reuse, R11.reuse, R10.reuse ;  /* 0x0000000b0a0c7223 */ /* 0x1c0fe2000000400a */
[----:B------:R-:W-:-:S04]  /*18e0*/  FFMA.RP R11, R10, R11, R10 ;  /* 0x0000000b0a0b7223 */ /* 0x000fc8000000800a */
[C---:B------:R-:W-:Y:S02]  /*18f0*/  LOP3.LUT R10, R12.reuse, 0x7fffff, RZ, 0xc0, !PT ;  /* 0x007fffff0c0a7812 */ /* 0x040fe400078ec0ff */
[----:B------:R-:W-:Y:S02]  /*1900*/  FSETP.NEU.FTZ.AND P0, PT, R12, R11, PT ;  /* 0x0000000b0c00720b */ /* 0x000fe40003f1d000 */
[----:B------:R-:W-:Y:S02]  /*1910*/  LOP3.LUT R10, R10, 0x800000, RZ, 0xfc, !PT ;  /* 0x008000000a0a7812 */ /* 0x000fe400078efcff */
[----:B------:R-:W-:Y:S02]  /*1920*/  SEL R11, RZ, 0xffffffff, !P0 ;  /* 0xffffffffff0b7807 */ /* 0x000fe40004000000 */
[----:B------:R-:W-:Y:S02]  /*1930*/  LOP3.LUT R13, R13, R10, RZ, 0xc0, !PT ;  /* 0x0000000a0d0d7212 */ /* 0x000fe400078ec0ff */
[----:B------:R-:W-:-:S02]  /*1940*/  IADD3 R11, PT, PT, -R11, RZ, RZ ;  /* 0x000000ff0b0b7210 */ /* 0x000fc40007ffe1ff */
[-C--:B------:R-:W-:Y:S02]  /*1950*/  SHF.R.U32.HI R13, RZ, R14.reuse, R13 ;  /* 0x0000000eff0d7219 */ /* 0x080fe4000001160d */
[----:B------:R-:W-:Y:S02]  /*1960*/  LOP3.LUT P1, RZ, R11, R14, R10, 0xf8, !PT ;  /* 0x0000000e0bff7212 */ /* 0x000fe4000782f80a */
[C---:B------:R-:W-:Y:S02]  /*1970*/  LOP3.LUT P0, RZ, R13.reuse, 0x1, RZ, 0xc0, !PT ;  /* 0x000000010dff7812 */ /* 0x040fe4000780c0ff */
[----:B------:R-:W-:-:S04]  /*1980*/  LOP3.LUT P2, RZ, R13, 0x2, RZ, 0xc0, !PT ;  /* 0x000000020dff7812 */ /* 0x000fc8000784c0ff */
[----:B------:R-:W-:Y:S02]  /*1990*/  PLOP3.LUT P0, PT, P0, P1, P2, 0xe0, 0x0 ;  /* 0x000000000000781c */ /* 0x000fe40000703c20 */
[----:B------:R-:W-:Y:S02]  /*19a0*/  LOP3.LUT P1, RZ, R6, 0x7fffff, RZ, 0xc0, !PT ;  /* 0x007fffff06ff7812 */ /* 0x000fe4000782c0ff */
[----:B------:R-:W-:-:S04]  /*19b0*/  SEL R9, RZ, 0x1, !P0 ;  /* 0x00000001ff097807 */ /* 0x000fc80004000000 */
[----:B------:R-:W-:-:S04]  /*19c0*/  IADD3 R9, PT, PT, -R9, RZ, RZ ;  /* 0x000000ff09097210 */ /* 0x000fc80007ffe1ff */
[----:B------:R-:W-:Y:S02]  /*19d0*/  ISETP.GE.AND P0, PT, R9, RZ, PT ;  /* 0x000000ff0900720c */ /* 0x000fe40003f06270 */
[----:B------:R-:W-:-:S04]  /*19e0*/  IADD3 R9, PT, PT, R2, -0xfc, RZ ;  /* 0xffffff0402097810 */ /* 0x000fc80007ffe0ff */
[----:B------:R-:W-:-:S07]  /*19f0*/  SHF.R.U32.HI R9, RZ, R9, R10 ;  /* 0x00000009ff097219 */ /* 0x000fce000001160a */
[----:B------:R-:W-:-:S04]  /*1a00*/  @!P0 IADD3 R9, PT, PT, R9, 0x1, RZ ;  /* 0x0000000109098810 */ /* 0x000fc80007ffe0ff */
[----:B------:R-:W-:-:S04]  /*1a10*/  @!P1 SHF.L.U32 R9, R9, 0x1, RZ ;  /* 0x0000000109099819 */ /* 0x000fc800000006ff */
[----:B------:R-:W-:Y:S01]  /*1a20*/  LOP3.LUT R9, R9, 0x80000000, R6, 0xf8, !PT ;  /* 0x8000000009097812 */ /* 0x000fe200078ef806 */
[----:B------:R-:W-:Y:S06]  /*1a30*/  BRA `(.L_x_101) ;  /* 0x0000000000047947 */ /* 0x000fec0003800000 */
.L_x_102:
[----:B------:R0:W1:Y:S02]  /*1a40*/  MUFU.RCP R9, R6 ;  /* 0x0000000600097308 */ /* 0x0000640000001000 */
.L_x_101:
[----:B------:R-:W-:Y:S05]  /*1a50*/  BSYNC.RECONVERGENT B3 ;  /* 0x0000000000037941 */ /* 0x000fea0003800200 */
.L_x_99:
[----:B-1----:R-:W-:Y:S01]  /*1a60*/  MOV R2, R9 ;  /* 0x0000000900027202 */ /* 0x002fe20000000f00 */
[----:B------:R-:W-:-:S04]  /*1a70*/  HFMA2 R9, -RZ, RZ, 0, 0 ;  /* 0x00000000ff097431 */ /* 0x000fc800000001ff */
[----:B0-----:R-:W-:Y:S05]  /*1a80*/  RET.REL.NODEC R8 `(_Z25computeCenterOfMassKernelP10OctreeNodePKfS2_S2_S2_ii) ;  /* 0xffffffe4085c7950 */ /* 0x001fea0003c3ffff */
.L_x_103:
        /* <DEDUP_REMOVED lines=15> */
.L_x_152:


//--------------------- .text._Z17buildOctreeKernelPKfS0_S0_S0_PKiP10OctreeNodeiPiffffff --------------------------
	.section	.text._Z17buildOctreeKernelPKfS0_S0_S0_PKiP10OctreeNodeiPiffffff,"ax",@progbits
	.align	128
        .global         _Z17buildOctreeKernelPKfS0_S0_S0_PKiP10OctreeNodeiPiffffff
        .type           _Z17buildOctreeKernelPKfS0_S0_S0_PKiP10OctreeNodeiPiffffff,@function
        .size           _Z17buildOctreeKernelPKfS0_S0_S0_PKiP10OctreeNodeiPiffffff,(.L_x_158 - _Z17buildOctreeKernelPKfS0_S0_S0_PKiP10OctreeNodeiPiffffff)
        .other          _Z17buildOctreeKernelPKfS0_S0_S0_PKiP10OctreeNodeiPiffffff,@"STO_CUDA_ENTRY STV_DEFAULT"
_Z17buildOctreeKernelPKfS0_S0_S0_PKiP10OctreeNodeiPiffffff:
.text._Z17buildOctreeKernelPKfS0_S0_S0_PKiP10OctreeNodeiPiffffff:
        /* <DEDUP_REMOVED lines=8> */
[----:B------:R-:W0:Y:S02]  /*0080*/  LDCU.64 UR4, c[0x0][0x358] ;  /* 0x00006b00ff0477ac */ /* 0x000e240008000a00 */
.L_x_111:
[----:B-1----:R-:W1:Y:S01]  /*0090*/  LDCU.64 UR6, c[0x0][0x3a0] ;  /* 0x00007400ff0677ac */ /* 0x002e620008000a00 */
[----:B0-----:R-:W2:Y:S01]  /*00a0*/  LDC.64 R10, c[0x0][0x380] ;  /* 0x0000e000ff0a7b82 */ /* 0x001ea20000000a00 */
[----:B------:R-:W-:-:S07]  /*00b0*/  IMAD.MOV.U32 R2, RZ, RZ, R0 ;  /* 0x000000ffff027224 */ /* 0x000fce00078e0000 */
[----:B------:R-:W3:Y:S08]  /*00c0*/  LDC.64 R12, c[0x0][0x388] ;  /* 0x0000e200ff0c7b82 */ /* 0x000ef00000000a00 */
[----:B------:R-:W4:Y:S01]  /*00d0*/  LDC.64 R14, c[0x0][0x390] ;  /* 0x0000e400ff0e7b82 */ /* 0x000f220000000a00 */
[----:B-1----:R-:W-:-:S04]  /*00e0*/  UISETP.NE.U32.AND UP0, UPT, UR6, URZ, UPT ;  /* 0x000000ff0600728c */ /* 0x002fc8000bf05070 */
[----:B------:R-:W-:-:S09]  /*00f0*/  UISETP.NE.AND.EX UP0, UPT, UR7, URZ, UPT, UP0 ;  /* 0x000000ff0700728c */ /* 0x000fd2000bf05300 */
[----:B------:R-:W-:Y:S05]  /*0100*/  BRA.U !UP0, `(.L_x_104) ;  /* 0x00000001080c7547 */ /* 0x000fea000b800000 */
[----:B------:R-:W1:Y:S02]  /*0110*/  LDC.64 R2, c[0x0][0x3a0] ;  /* 0x0000e800ff027b82 */ /* 0x000e640000000a00 */
[----:B-1----:R-:W-:-:S06]  /*0120*/  IMAD.WIDE R2, R0, 0x4, R2 ;  /* 0x0000000400027825 */ /* 0x002fcc00078e0202 */
[----:B0-----:R1:W5:Y:S02]  /*0130*/  LDG.E R2, desc[UR4][R2.64] ;  /* 0x0000000402027981 */ /* 0x001364000c1e1900 */
.L_x_104:
[C---:B--2--5:R-:W-:Y:S01]  /*0140*/  IMAD.WIDE R10, R2.reuse, 0x4, R10 ;  /* 0x00000004020a7825 */ /* 0x064fe200078e020a */
[----:B------:R-:W2:Y:S03]  /*0150*/  LDC R6, c[0x0][0x3b0] ;  /* 0x0000ec00ff067b82 */ /* 0x000ea60000000800 */
[C---:B---3--:R-:W-:Y:S01]  /*0160*/  IMAD.WIDE R12, R2.reuse, 0x4, R12 ;  /* 0x00000004020c7825 */ /* 0x048fe200078e020c */
[----:B01----:R0:W5:Y:S03]  /*0170*/  LDG.E R3, desc[UR4][R10.64] ;  /* 0x000000040a037981 */ /* 0x003166000c1e1900 */
[----:B----4-:R-:W-:Y:S01]  /*0180*/  IMAD.WIDE R14, R2, 0x4, R14 ;  /* 0x00000004020e7825 */ /* 0x010fe200078e020e */
[----:B------:R0:W5:Y:S04]  /*0190*/  LDG.E R4, desc[UR4][R12.64] ;  /* 0x000000040c047981 */ /* 0x000168000c1e1900 */
[----:B------:R0:W5:Y:S01]  /*01a0*/  LDG.E R5, desc[UR4][R14.64] ;  /* 0x000000040e057981 */ /* 0x000162000c1e1900 */
[----:B------:R-:W-:Y:S01]  /*01b0*/  HFMA2 R8, -RZ, RZ, 0, 0 ;  /* 0x00000000ff087431 */ /* 0x000fe200000001ff */
[----:B------:R-:W-:Y:S01]  /*01c0*/  BSSY B0, `(.L_x_105) ;  /* 0x0000086000007945 */ /* 0x000fe20003800000 */
[----:B------:R-:W-:-:S07]  /*01d0*/  IMAD.MOV.U32 R7, RZ, RZ, RZ ;  /* 0x000000ffff077224 */ /* 0x000fce00078e00ff */
.L_x_110:
[----:B01----:R-:W0:Y:S02]  /*01e0*/  LDC.64 R12, c[0x0][0x3a8] ;  /* 0x0000ea00ff0c7b82 */ /* 0x003e240000000a00 */
[----:B0-----:R-:W-:-:S05]  /*01f0*/  IMAD.WIDE R26, R8, 0x50, R12 ;  /* 0x00000050081a7825 */ /* 0x001fca00078e020c */
[----:B------:R-:W3:Y:S04]  /*0200*/  LDG.E R11, desc[UR4][R26.64+0x14] ;  /* 0x000014041a0b7981 */ /* 0x000ee8000c1e1900 */
[----:B------:R-:W3:Y:S04]  /*0210*/  LDG.E R14, desc[UR4][R26.64+0x20] ;  /* 0x000020041a0e7981 */ /* 0x000ee8000c1e1900 */
[----:B------:R-:W4:Y:S04]  /*0220*/  LDG.E R9, desc[UR4][R26.64+0x10] ;  /* 0x000010041a097981 */ /* 0x000f28000c1e1900 */
[----:B------:R-:W4:Y:S04]  /*0230*/  LDG.E R10, desc[UR4][R26.64+0x1c] ;  /* 0x00001c041a0a7981 */ /* 0x000f28000c1e1900 */
[----:B------:R-:W2:Y:S04]  /*0240*/  LDG.E R15, desc[UR4][R26.64+0x18] ;  /* 0x000018041a0f7981 */ /* 0x000ea8000c1e1900 */
[----:B------:R-:W2:Y:S01]  /*0250*/  LDG.E R16, desc[UR4][R26.64+0x24] ;  /* 0x000024041a107981 */ /* 0x000ea2000c1e1900 */
[----:B---3--:R-:W-:-:S04]  /*0260*/  FADD R11, R11, R14 ;  /* 0x0000000e0b0b7221 */ /* 0x008fc80000000000 */
[----:B------:R-:W-:Y:S01]  /*0270*/  FMUL R21, R11, 0.5 ;  /* 0x3f0000000b157820 */ /* 0x000fe20000400000 */
[----:B----4-:R-:W-:-:S04]  /*0280*/  FADD R9, R9, R10 ;  /* 0x0000000a09097221 */ /* 0x010fc80000000000 */
[----:B-----5:R-:W-:Y:S01]  /*0290*/  FSETP.GE.AND P1, PT, R4, R21, PT ;  /* 0x000000150400720b */ /* 0x020fe20003f26000 */
[----:B------:R-:W-:Y:S01]  /*02a0*/  FMUL R25, R9, 0.5 ;  /* 0x3f00000009197820 */ /* 0x000fe20000400000 */
[----:B--2---:R-:W-:-:S04]  /*02b0*/  FADD R15, R15, R16 ;  /* 0x000000100f0f7221 */ /* 0x004fc80000000000 */
[----:B------:R-:W-:Y:S01]  /*02c0*/  FMUL R23, R15, 0.5 ;  /* 0x3f0000000f177820 */ /* 0x000fe20000400000 */
[----:B------:R-:W-:-:S04]  /*02d0*/  FSETP.GE.AND P0, PT, R3, R25, PT ;  /* 0x000000190300720b */ /* 0x000fc80003f06000 */
[----:B------:R-:W-:Y:S02]  /*02e0*/  FSETP.GE.AND P2, PT, R5, R23, PT ;  /* 0x000000170500720b */ /* 0x000fe40003f46000 */
[----:B------:R-:W-:-:S05]  /*02f0*/  SEL R17, RZ, 0x1, !P0 ;  /* 0x00000001ff117807 */ /* 0x000fca0004000000 */
[----:B------:R-:W-:-:S06]  /*0300*/  @P1 VIADD R17, R17, 0x2 ;  /* 0x0000000211111836 */ /* 0x000fcc0000000000 */
[----:B------:R-:W-:-:S05]  /*0310*/  @P2 IADD3 R17, PT, PT, R17, 0x4, RZ ;  /* 0x0000000411112810 */ /* 0x000fca0007ffe0ff */
[----:B------:R-:W-:-:S05]  /*0320*/  IMAD.WIDE.U32 R10, R17, 0x4, R26 ;  /* 0x00000004110a7825 */ /* 0x000fca00078e001a */
[----:B------:R-:W2:Y:S01]  /*0330*/  LDG.E R14, desc[UR4][R10.64+0x28] ;  /* 0x000028040a0e7981 */ /* 0x000ea2000c1e1900 */
[----:B------:R-:W-:Y:S05]  /*0340*/  YIELD ;  /* 0x0000000000007946 */ /* 0x000fea0003800000 */
[----:B------:R-:W-:Y:S01]  /*0350*/  BSSY.RECONVERGENT B1, `(.L_x_106) ;  /* 0x000006a000017945 */ /* 0x000fe20003800200 */
[----:B------:R-:W-:Y:S02]  /*0360*/  PLOP3.LUT P0, PT, PT, PT, PT, 0x80, 0x8 ;  /* 0x000000000008781c */ /* 0x000fe40003f0f070 */
[----:B--2---:R-:W-:-:S13]  /*0370*/  ISETP.NE.AND P1, PT, R14, -0x2, PT ;  /* 0xfffffffe0e00780c */ /* 0x004fda0003f25270 */
[----:B------:R-:W-:Y:S05]  /*0380*/  @!P1 BRA `(.L_x_107) ;  /* 0x0000000400989947 */ /* 0x000fea0003800000 */
[----:B------:R-:W-:-:S05]  /*0390*/  IMAD.MOV.U32 R15, RZ, RZ, -0x2 ;  /* 0xfffffffeff0f7424 */ /* 0x000fca00078e00ff */
[----:B------:R-:W2:Y:S02]  /*03a0*/  ATOMG.E.CAS.STRONG.GPU PT, R9, [R10+0x28], R14, R15 ;  /* 0x0000280e0a0973a9 */ /* 0x000ea400001ee10f */
[----:B--2---:R-:W-:-:S13]  /*03b0*/  ISETP.NE.AND P0, PT, R9, R14, PT ;  /* 0x0000000e0900720c */ /* 0x004fda0003f05270 */
[----:B------:R-:W-:Y:S05]  /*03c0*/  @P0 BRA `(.L_x_108) ;  /* 0x00000004007c0947 */ /* 0x000fea0003800000 */
[----:B------:R-:W-:-:S13]  /*03d0*/  ISETP.NE.AND P1, PT, R9, -0x1, PT ;  /* 0xffffffff0900780c */ /* 0x000fda0003f25270 */
[----:B------:R0:W-:Y:S01]  /*03e0*/  @!P1 STG.E desc[UR4][R10.64+0x28], R2 ;  /* 0x000028020a009986 */ /* 0x0001e2000c101904 */
[----:B------:R-:W-:Y:S01]  /*03f0*/  @!P1 PLOP3.LUT P0, PT, PT, PT, PT, 0x8, 0x80 ;  /* 0x000000000080981c */ /* 0x000fe20003f0e170 */
[----:B------:R-:W-:-:S12]  /*0400*/  @!P1 BRA `(.L_x_107) ;  /* 0x0000000400789947 */ /* 0x000fd80003800000 */
[----:B------:R-:W-:-:S13]  /*0410*/  ISETP.GE.AND P0, PT, R9, R6, PT ;  /* 0x000000060900720c */ /* 0x000fda0003f06270 */
[----:B------:R-:W-:Y:S05]  /*0420*/  @P0 BRA `(.L_x_109) ;  /* 0x0000000400540947 */ /* 0x000fea0003800000 */
[----:B------:R-:W1:Y:S01]  /*0430*/  S2R R19, SR_LANEID ;  /* 0x0000000000137919 */ /* 0x000e620000000000 */
[----:B------:R-:W-:Y:S01]  /*0440*/  VOTEU.ANY UR6, UPT, PT ;  /* 0x0000000000067886 */ /* 0x000fe200038e0100 */
[----:B------:R-:W2:Y:S01]  /*0450*/  LDC.64 R14, c[0x0][0x3b8] ;  /* 0x0000ee00ff0e7b82 */ /* 0x000ea20000000a00 */
[----:B------:R-:W1:Y:S08]  /*0460*/  FLO.U32 R18, UR6 ;  /* 0x0000000600127d00 */ /* 0x000e7000080e0000 */
[----:B------:R-:W2:Y:S01]  /*0470*/  POPC R29, UR6 ;  /* 0x00000006001d7d09 */ /* 0x000ea20008000000 */
[----:B-1----:R-:W-:-:S13]  /*0480*/  ISETP.EQ.U32.AND P0, PT, R18, R19, PT ;  /* 0x000000131200720c */ /* 0x002fda0003f02070 */
[----:B--2---:R-:W2:Y:S01]  /*0490*/  @P0 ATOMG.E.ADD.STRONG.GPU PT, R15, desc[UR4][R14.64], R29 ;  /* 0x8000001d0e0f09a8 */ /* 0x004ea200081ef104 */
[----:B------:R-:W-:Y:S01]  /*04a0*/  PLOP3.LUT P0, PT, PT, PT, PT, 0x8, 0x80 ;  /* 0x000000000080781c */ /* 0x000fe20003f0e170 */
[----:B------:R-:W1:Y:S02]  /*04b0*/  S2R R16, SR_LTMASK ;  /* 0x0000000000107919 */ /* 0x000e640000003900 */
[----:B-1----:R-:W-:Y:S02]  /*04c0*/  LOP3.LUT R20, R16, UR6, RZ, 0xc0, !PT ;  /* 0x0000000610147c12 */ /* 0x002fe4000f8ec0ff */
[----:B------:R-:W-:-:S04]  /*04d0*/  SHF.L.U32 R16, R6, 0x3, RZ ;  /* 0x0000000306107819 */ /* 0x000fc800000006ff */
[----:B------:R-:W1:Y:S01]  /*04e0*/  POPC R20, R20 ;  /* 0x0000001400147309 */ /* 0x000e620000000000 */
[----:B--2---:R-:W1:Y:S02]  /*04f0*/  SHFL.IDX PT, R19, R15, R18, 0x1f ;  /* 0x00001f120f137589 */ /* 0x004e6400000e0000 */
[----:B-1----:R-:W-:-:S05]  /*0500*/  IMAD.IADD R19, R19, 0x1, R20 ;  /* 0x0000000113137824 */ /* 0x002fca00078e0214 */
[----:B------:R-:W-:-:S13]  /*0510*/  ISETP.GE.AND P1, PT, R19, R16, PT ;  /* 0x000000101300720c */ /* 0x000fda0003f26270 */
[----:B------:R-:W-:Y:S05]  /*0520*/  @P1 BRA `(.L_x_107) ;  /* 0x0000000400301947 */ /* 0x000fea0003800000 */
[----:B------:R-:W-:-:S04]  /*0530*/  LOP3.LUT R8, R17, 0x1, RZ, 0xc0, !PT ;  /* 0x0000000111087812 */ /* 0x000fc800078ec0ff */
[----:B------:R-:W-:-:S13]  /*0540*/  ISETP.NE.U32.AND P0, PT, R8, 0x1, PT ;  /* 0x000000010800780c */ /* 0x000fda0003f05070 */
[----:B------:R-:W2:Y:S01]  /*0550*/  @P0 LDG.E R20, desc[UR4][R26.64+0x10] ;  /* 0x000010041a140981 */ /* 0x000ea2000c1e1900 */
[----:B------:R-:W-:Y:S02]  /*0560*/  IADD3 R8, PT, PT, R19, R6, RZ ;  /* 0x0000000613087210 */ /* 0x000fe40007ffe0ff */
[----:B------:R-:W-:Y:S01]  /*0570*/  R2P PR, R17, 0x6 ;  /* 0x0000000611007804 */ /* 0x000fe20000000000 */
[----:B------:R-:W1:Y:S02]  /*0580*/  LDC.64 R18, c[0x0][0x388] ;  /* 0x0000e200ff127b82 */ /* 0x000e640000000a00 */
[----:B------:R-:W-:-:S06]  /*0590*/  IMAD.WIDE R12, R8, 0x50, R12 ;  /* 0x00000050080c7825 */ /* 0x000fcc00078e020c */
[----:B------:R-:W3:Y:S01]  /*05a0*/  LDC.64 R16, c[0x0][0x390] ;  /* 0x0000e400ff107b82 */ /* 0x000ee20000000a00 */
[----:B--2---:R-:W-:Y:S04]  /*05b0*/  @P0 STG.E desc[UR4][R12.64+0x10], R20 ;  /* 0x000010140c000986 */ /* 0x004fe8000c101904 */
[----:B------:R2:W-:Y:S04]  /*05c0*/  @!P0 STG.E desc[UR4][R12.64+0x10], R25 ;  /* 0x000010190c008986 */ /* 0x0005e8000c101904 */
[----:B------:R-:W2:Y:S01]  /*05d0*/  @!P0 LDG.E R14, desc[UR4][R26.64+0x1c] ;  /* 0x00001c041a0e8981 */ /* 0x000ea2000c1e1900 */
[----:B------:R-:W-:Y:S01]  /*05e0*/  @!P0 IMAD.MOV.U32 R20, RZ, RZ, R25 ;  /* 0x000000ffff148224 */ /* 0x000fe200078e0019 */
[----:B--2---:R-:W-:-:S05]  /*05f0*/  @!P0 MOV R25, R14 ;  /* 0x0000000e00198202 */ /* 0x004fca0000000f00 */
[----:B------:R-:W-:Y:S04]  /*0600*/  STG.E desc[UR4][R12.64+0x1c], R25 ;  /* 0x00001c190c007986 */ /* 0x000fe8000c101904 */
[----:B------:R-:W2:Y:S04]  /*0610*/  @!P1 LDG.E R24, desc[UR4][R26.64+0x14] ;  /* 0x000014041a189981 */ /* 0x000ea8000c1e1900 */
[----:B--2---:R-:W-:Y:S04]  /*0620*/  @!P1 STG.E desc[UR4][R12.64+0x14], R24 ;  /* 0x000014180c009986 */ /* 0x004fe8000c101904 */
[----:B------:R2:W-:Y:S04]  /*0630*/  @P1 STG.E desc[UR4][R12.64+0x14], R21 ;  /* 0x000014150c001986 */ /* 0x0005e8000c101904 */
[----:B------:R-:W2:Y:S01]  /*0640*/  @P1 LDG.E R14, desc[UR4][R26.64+0x20] ;  /* 0x000020041a0e1981 */ /* 0x000ea2000c1e1900 */
[----:B------:R-:W-:Y:S01]  /*0650*/  @P1 IMAD.MOV.U32 R24, RZ, RZ, R21 ;  /* 0x000000ffff181224 */ /* 0x000fe200078e0015 */
[----:B--2---:R-:W-:-:S05]  /*0660*/  @P1 MOV R21, R14 ;  /* 0x0000000e00151202 */ /* 0x004fca0000000f00 */
[----:B------:R-:W-:Y:S04]  /*0670*/  STG.E desc[UR4][R12.64+0x20], R21 ;  /* 0x000020150c007986 */ /* 0x000fe8000c101904 */
[----:B------:R-:W2:Y:S04]  /*0680*/  @!P2 LDG.E R22, desc[UR4][R26.64+0x18] ;  /* 0x000018041a16a981 */ /* 0x000ea8000c1e1900 */
[----:B--2---:R-:W-:Y:S04]  /*0690*/  @!P2 STG.E desc[UR4][R12.64+0x18], R22 ;  /* 0x000018160c00a986 */ /* 0x004fe8000c101904 */
[----:B------:R2:W-:Y:S04]  /*06a0*/  @P2 STG.E desc[UR4][R12.64+0x18], R23 ;  /* 0x000018170c002986 */ /* 0x0005e8000c101904 */
[----:B------:R4:W2:Y:S01]  /*06b0*/  @P2 LDG.E R14, desc[UR4][R26.64+0x24] ;  /* 0x000024041a0e2981 */ /* 0x0008a2000c1e1900 */
[----:B------:R-:W-:-:S02]  /*06c0*/  IMAD.MOV.U32 R29, RZ, RZ, -0x1 ;  /* 0xffffffffff1d7424 */ /* 0x000fc400078e00ff */
[----:B-1----:R-:W-:-:S03]  /*06d0*/  IMAD.WIDE R18, R9, 0x4, R18 ;  /* 0x0000000409127825 */ /* 0x002fc600078e0212 */
[----:B------:R-:W-:Y:S01]  /*06e0*/  STG.E desc[UR4][R12.64+0x48], R29 ;  /* 0x0000481d0c007986 */ /* 0x000fe2000c101904 */
[----:B------:R-:W-:Y:S02]  /*06f0*/  @P2 IMAD.MOV.U32 R22, RZ, RZ, R23 ;  /* 0x000000ffff162224 */ /* 0x000fe400078e0017 */
[----:B----4-:R-:W-:Y:S01]  /*0700*/  HFMA2 R27, -RZ, RZ, -1.875, 0 ;  /* 0xbf800000ff1b7431 */ /* 0x010fe200000001ff */
[----:B------:R-:W-:Y:S01]  /*0710*/  STG.E desc[UR4][R12.64+0x28], R29 ;  /* 0x0000281d0c007986 */ /* 0x000fe2000c101904 */
[----:B---3--:R-:W-:-:S03]  /*0720*/  IMAD.WIDE R16, R9, 0x4, R16 ;  /* 0x0000000409107825 */ /* 0x008fc600078e0210 */
[----:B------:R-:W-:Y:S04]  /*0730*/  STG.E desc[UR4][R12.64+0x2c], R29 ;  /* 0x00002c1d0c007986 */ /* 0x000fe8000c101904 */
[----:B------:R-:W-:Y:S04]  /*0740*/  STG.E desc[UR4][R12.64+0x30], R29 ;  /* 0x0000301d0c007986 */ /* 0x000fe8000c101904 */
[----:B------:R-:W-:Y:S04]  /*0750*/  STG.E desc[UR4][R12.64+0x34], R29 ;  /* 0x0000341d0c007986 */ /* 0x000fe8000c101904 */
[----:B------:R-:W-:Y:S04]  /*0760*/  STG.E desc[UR4][R12.64+0x38], R29 ;  /* 0x0000381d0c007986 */ /* 0x000fe8000c101904 */
[----:B------:R-:W-:Y:S04]  /*0770*/  STG.E desc[UR4][R12.64+0x3c], R29 ;  /* 0x00003c1d0c007986 */ /* 0x000fe8000c101904 */
[----:B------:R-:W-:Y:S04]  /*0780*/  STG.E desc[UR4][R12.64+0x40], R29 ;  /* 0x0000401d0c007986 */ /* 0x000fe8000c101904 */
[----:B------:R-:W-:Y:S04]  /*0790*/  STG.E desc[UR4][R12.64+0x44], R29 ;  /* 0x0000441d0c007986 */ /* 0x000fe8000c101904 */
[----:B------:R-:W-:Y:S01]  /*07a0*/  STG.E desc[UR4][R12.64], R27 ;  /* 0x0000001b0c007986 */ /* 0x000fe2000c101904 */
[----:B--2---:R-:W-:-:S02]  /*07b0*/  @P2 MOV R23, R14 ;  /* 0x0000000e00172202 */ /* 0x004fc40000000f00 */
[----:B------:R-:W1:Y:S03]  /*07c0*/  LDC.64 R14, c[0x0][0x380] ;  /* 0x0000e000ff0e7b82 */ /* 0x000e660000000a00 */
[----:B------:R2:W-:Y:S04]  /*07d0*/  STG.E desc[UR4][R12.64+0x24], R23 ;  /* 0x000024170c007986 */ /* 0x0005e8000c101904 */
[----:B------:R3:W4:Y:S04]  /*07e0*/  LDG.E R18, desc[UR4][R18.64] ;  /* 0x0000000412127981 */ /* 0x000728000c1e1900 */
[----:B------:R-:W5:Y:S01]  /*07f0*/  LDG.E R16, desc[UR4][R16.64] ;  /* 0x0000000410107981 */ /* 0x000f62000c1e1900 */
[----:B-1----:R-:W-:-:S06]  /*0800*/  IMAD.WIDE R14, R9, 0x4, R14 ;  /* 0x00000004090e7825 */ /* 0x002fcc00078e020e */
[----:B------:R-:W2:Y:S01]  /*0810*/  LDG.E R14, desc[UR4][R14.64] ;  /* 0x000000040e0e7981 */ /* 0x000ea2000c1e1900 */
[----:B------:R-:W-:Y:S01]  /*0820*/  FADD R21, R24, R21 ;  /* 0x0000001518157221 */ /* 0x000fe20000000000 */
[----:B------:R-:W-:Y:S01]  /*0830*/  FADD R20, R20, R25 ;  /* 0x0000001914147221 */ /* 0x000fe20000000000 */
[----:B------:R-:W-:Y:S02]  /*0840*/  FADD R22, R22, R23 ;  /* 0x0000001716167221 */ /* 0x000fe40000000000 */
[----:B------:R-:W-:Y:S01]  /*0850*/  FMUL R21, R21, 0.5 ;  /* 0x3f00000015157820 */ /* 0x000fe20000400000 */
[----:B---3--:R-:W-:-:S04]  /*0860*/  FMUL R19, R20, 0.5 ;  /* 0x3f00000014137820 */ /* 0x008fc80000400000 */
[----:B----4-:R-:W-:Y:S01]  /*0870*/  FSETP.GE.AND P1, PT, R18, R21, PT ;  /* 0x000000151200720b */ /* 0x010fe20003f26000 */
[----:B------:R-:W-:-:S05]  /*0880*/  FMUL R21, R22, 0.5 ;  /* 0x3f00000016157820 */ /* 0x000fca0000400000 */
[----:B-----5:R-:W-:Y:S02]  /*0890*/  FSETP.GE.AND P2, PT, R16, R21, PT ;  /* 0x000000151000720b */ /* 0x020fe40003f46000 */
[----:B--2---:R-:W-:-:S04]  /*08a0*/  FSETP.GE.AND P0, PT, R14, R19, PT ;  /* 0x000000130e00720b */ /* 0x004fc80003f06000 */
[----:B------:R-:W-:-:S05]  /*08b0*/  SEL R17, RZ, 0x1, !P0 ;  /* 0x00000001ff117807 */ /* 0x000fca0004000000 */
[----:B------:R-:W-:-:S05]  /*08c0*/  @P1 VIADD R17, R17, 0x2 ;  /* 0x0000000211111836 */ /* 0x000fca0000000000 */
[----:B------:R-:W-:-:S05]  /*08d0*/  @P2 IADD3 R17, PT, PT, R17, 0x4, RZ ;  /* 0x0000000411112810 */ /* 0x000fca0007ffe0ff */
[----:B------:R-:W-:-:S05]  /*08e0*/  IMAD.WIDE.U32 R12, R17, 0x4, R12 ;  /* 0x00000004110c7825 */ /* 0x000fca00078e000c */
[----:B------:R1:W-:Y:S01]  /*08f0*/  STG.E desc[UR4][R12.64+0x28], R9 ;  /* 0x000028090c007986 */ /* 0x0003e2000c101904 */
[----:B------:R-:W-:Y:S06]  /*0900*/  MEMBAR.SC.GPU ;  /* 0x0000000000007992 */ /* 0x000fec0000002000 */
[----:B------:R-:W-:-:S00]  /*0910*/  ERRBAR ;  /* 0x00000000000079ab */ /* 0x000fc00000000000 */
[----:B------:R-:W-:Y:S06]  /*0920*/  CGAERRBAR ;  /* 0x00000000000075ab */ /* 0x000fec0000000000 */
[----:B------:R-:W-:Y:S04]  /*0930*/  CCTL.IVALL ;  /* 0x00000000ff00798f */ /* 0x000fe80002000000 */
[----:B------:R1:W-:Y:S01]  /*0940*/  STG.E desc[UR4][R10.64+0x28], R8 ;  /* 0x000028080a007986 */ /* 0x0003e2000c101904 */
[----:B------:R-:W-:Y:S01]  /*0950*/  PLOP3.LUT P0, PT, PT, PT, PT, 0x80, 0x8 ;  /* 0x000000000008781c */ /* 0x000fe20003f0f070 */
[----:B------:R-:W-:Y:S01]  /*0960*/  VIADD R7, R7, 0x1 ;  /* 0x0000000107077836 */ /* 0x000fe20000000000 */
[----:B------:R-:W-:Y:S11]  /*0970*/  BRA `(.L_x_107) ;  /* 0x00000000001c7947 */ /* 0x000ff60003800000 */
.L_x_109:
[----:B------:R-:W-:Y:S01]  /*0980*/  PLOP3.LUT P0, PT, PT, PT, PT, 0x80, 0x8 ;  /* 0x000000000008781c */ /* 0x000fe20003f0f070 */
[----:B------:R-:W-:Y:S01]  /*0990*/  IMAD.MOV.U32 R8, RZ, RZ, R9 ;  /* 0x000000ffff087224 */ /* 0x000fe200078e0009 */
[----:B------:R-:W-:Y:S01]  /*09a0*/  IADD3 R7, PT, PT, R7, 0x1, RZ ;  /* 0x0000000107077810 */ /* 0x000fe20007ffe0ff */
[----:B------:R-:W-:Y:S10]  /*09b0*/  BRA `(.L_x_107) ;  /* 0x00000000000c7947 */ /* 0x000ff40003800000 */
.L_x_108:
[----:B------:R-:W-:Y:S05]  /*09c0*/  WARPSYNC.ALL ;  /* 0x0000000000007948 */ /* 0x000fea0003800000 */
[----:B------:R-:W-:Y:S01]  /*09d0*/  BAR.SYNC.DEFER_BLOCKING 0x0 ;  /* 0x0000000000007b1d */ /* 0x000fe20000010000 */
[----:B------:R-:W-:-:S13]  /*09e0*/  PLOP3.LUT P0, PT, PT, PT, PT, 0x80, 0x8 ;  /* 0x000000000008781c */ /* 0x000fda0003f0f070 */
.L_x_107:
[----:B------:R-:W-:Y:S05]  /*09f0*/  BSYNC.RECONVERGENT B1 ;  /* 0x0000000000017941 */ /* 0x000fea0003800200 */
.L_x_106:
[----:B------:R-:W-:-:S13]  /*0a00*/  ISETP.LT.AND P1, PT, R7, 0x14, PT ;  /* 0x000000140700780c */ /* 0x000fda0003f21270 */
[----:B------:R-:W-:Y:S05]  /*0a10*/  @P0 BRA P1, `(.L_x_110) ;  /* 0xfffffff400f00947 */ /* 0x000fea000083ffff */
[----:B------:R-:W-:Y:S05]  /*0a20*/  BSYNC B0 ;  /* 0x0000000000007941 */ /* 0x000fea0003800000 */
.L_x_105:
[----:B------:R-:W2:Y:S01]  /*0a30*/  LDCU UR6, c[0x0][0x360] ;  /* 0x00006c00ff0677ac */ /* 0x000ea20008000800 */
[----:B------:R-:W2:Y:S01]  /*0a40*/  LDC R3, c[0x0][0x370] ;  /* 0x0000dc00ff037b82 */ /* 0x000ea20000000800 */
[----:B------:R-:W3:Y:S01]  /*0a50*/  LDCU UR7, c[0x0][0x3b0] ;  /* 0x00007600ff0777ac */ /* 0x000ee20008000800 */
[----:B--2---:R-:W-:-:S05]  /*0a60*/  IMAD R0, R3, UR6, R0 ;  /* 0x0000000603007c24 */ /* 0x004fca000f8e0200 */
[----:B---3--:R-:W-:-:S13]  /*0a70*/  ISETP.GE.AND P0, PT, R0, UR7, PT ;  /* 0x0000000700007c0c */ /* 0x008fda000bf06270 */
[----:B------:R-:W-:Y:S05]  /*0a80*/  @!P0 BRA `(.L_x_111) ;  /* 0xfffffff400808947 */ /* 0x000fea000383ffff */
[----:B------:R-:W-:Y:S05]  /*0a90*/  EXIT ;  /* 0x000000000000794d */ /* 0x000fea0003800000 */
.L_x_112:
        /* <DEDUP_REMOVED lines=14> */
.L_x_158:


//--------------------- .text._Z16initOctreeKernelP10OctreeNodeiffffff --------------------------
	.section	.text._Z16initOctreeKernelP10OctreeNodeiffffff,"ax",@progbits
	.align	128
        .global         _Z16initOctreeKernelP10OctreeNodeiffffff
        .type           _Z16initOctreeKernelP10OctreeNodeiffffff,@function
        .size           _Z16initOctreeKernelP10OctreeNodeiffffff,(.L_x_159 - _Z16initOctreeKernelP10OctreeNodeiffffff)
        .other          _Z16initOctreeKernelP10OctreeNodeiffffff,@"STO_CUDA_ENTRY STV_DEFAULT"
_Z16initOctreeKernelP10OctreeNodeiffffff:
.text._Z16initOctreeKernelP10OctreeNodeiffffff:
[----:B------:R-:W-:Y:S01]  /*0000*/  LDC R1, c[0x0][0x37c] ;  /* 0x0000df00ff017b82 */ /* 0x000fe20000000800 */
[----:B------:R-:W0:Y:S07]  /*0010*/  S2R R0, SR_TID.X ;  /* 0x0000000000007919 */ /* 0x000e2e0000002100 */
[----:B------:R-:W0:Y:S01]  /*0020*/  S2UR UR4, SR_CTAID.X ;  /* 0x00000000000479c3 */ /* 0x000e220000002500 */
[----:B------:R-:W1:Y:S01]  /*0030*/  LDCU UR5, c[0x0][0x388] ;  /* 0x00007100ff0577ac */ /* 0x000e620008000800 */
[----:B------:R-:W-:Y:S06]  /*0040*/  BSSY.RECONVERGENT B0, `(.L_x_113) ;  /* 0x0000016000007945 */ /* 0x000fec0003800200 */
[----:B------:R-:W0:Y:S02]  /*0050*/  LDC R5, c[0x0][0x360] ;  /* 0x0000d800ff057b82 */ /* 0x000e240000000800 */
[----:B0-----:R-:W-:-:S05]  /*0060*/  IMAD R5, R5, UR4, R0 ;  /* 0x0000000405057c24 */ /* 0x001fca000f8e0200 */
[C---:B-1----:R-:W-:Y:S01]  /*0070*/  ISETP.GE.AND P0, PT, R5.reuse, UR5, PT ;  /* 0x0000000505007c0c */ /* 0x042fe2000bf06270 */
[----:B------:R-:W0:Y:S01]  /*0080*/  LDCU.64 UR4, c[0x0][0x358] ;  /* 0x00006b00ff0477ac */ /* 0x000e220008000a00 */
[----:B------:R-:W-:-:S11]  /*0090*/  ISETP.NE.AND P1, PT, R5, RZ, PT ;  /* 0x000000ff0500720c */ /* 0x000fd60003f25270 */
[----:B------:R-:W-:Y:S05]  /*00a0*/  @P0 BRA `(.L_x_114) ;  /* 0x00000000003c0947 */ /* 0x000fea0003800000 */
[----:B------:R-:W1:Y:S01]  /*00b0*/  LDC.64 R2, c[0x0][0x380] ;  /* 0x0000e000ff027b82 */ /* 0x000e620000000a00 */
[----:B------:R-:W-:Y:S02]  /*00c0*/  HFMA2 R7, -RZ, RZ, -1.875, 0 ;  /* 0xbf800000ff077431 */ /* 0x000fe400000001ff */
[----:B-1----:R-:W-:Y:S01]  /*00d0*/  IMAD.WIDE R2, R5, 0x50, R2 ;  /* 0x0000005005027825 */ /* 0x002fe200078e0202 */
[----:B------:R-:W-:-:S04]  /*00e0*/  MOV R5, 0xffffffff ;  /* 0xffffffff00057802 */ /* 0x000fc80000000f00 */
[----:B0-----:R1:W-:Y:S04]  /*00f0*/  STG.E desc[UR4][R2.64], R7 ;  /* 0x0000000702007986 */ /* 0x0013e8000c101904 */
[----:B------:R1:W-:Y:S04]  /*0100*/  STG.E desc[UR4][R2.64+0x48], R5 ;  /* 0x0000480502007986 */ /* 0x0003e8000c101904 */
        /* <DEDUP_REMOVED lines=8> */
[----:B------:R1:W-:Y:S02]  /*0190*/  STG.E desc[UR4][R2.64+0x4c], RZ ;  /* 0x00004cff02007986 */ /* 0x0003e4000c101904 */
.L_x_114:
[----:B0-----:R-:W-:Y:S05]  /*01a0*/  BSYNC.RECONVERGENT B0 ;  /* 0x0000000000007941 */ /* 0x001fea0003800200 */
.L_x_113:
[----:B------:R-:W-:Y:S05]  /*01b0*/  @P1 EXIT ;  /* 0x000000000000194d */ /* 0x000fea0003800000 */
[----:B-1----:R-:W0:Y:S08]  /*01c0*/  LDC.64 R2, c[0x0][0x380] ;  /* 0x0000e000ff027b82 */ /* 0x002e300000000a00 */
[----:B------:R-:W0:Y:S08]  /*01d0*/  LDC.64 R6, c[0x0][0x390] ;  /* 0x0000e400ff067b82 */ /* 0x000e300000000a00 */
[----:B------:R-:W1:Y:S08]  /*01e0*/  LDC.64 R8, c[0x0][0x398] ;  /* 0x0000e600ff087b82 */ /* 0x000e700000000a00 */
[----:B------:R-:W2:Y:S08]  /*01f0*/  LDC R5, c[0x0][0x38c] ;  /* 0x0000e300ff057b82 */ /* 0x000eb00000000800 */
[----:B------:R-:W3:Y:S01]  /*0200*/  LDC R11, c[0x0][0x3a0] ;  /* 0x0000e800ff0b7b82 */ /* 0x000ee20000000800 */
[----:B0-----:R-:W-:Y:S04]  /*0210*/  STG.E desc[UR4][R2.64+0x14], R6 ;  /* 0x0000140602007986 */ /* 0x001fe8000c101904 */
[----:B------:R-:W-:Y:S04]  /*0220*/  STG.E desc[UR4][R2.64+0x18], R7 ;  /* 0x0000180702007986 */ /* 0x000fe8000c101904 */
[----:B-1----:R-:W-:Y:S04]  /*0230*/  STG.E desc[UR4][R2.64+0x1c], R8 ;  /* 0x00001c0802007986 */ /* 0x002fe8000c101904 */
[----:B------:R-:W-:Y:S04]  /*0240*/  STG.E desc[UR4][R2.64+0x20], R9 ;  /* 0x0000200902007986 */ /* 0x000fe8000c101904 */
[----:B--2---:R-:W-:Y:S04]  /*0250*/  STG.E desc[UR4][R2.64+0x10], R5 ;  /* 0x0000100502007986 */ /* 0x004fe8000c101904 */
[----:B---3--:R-:W-:Y:S01]  /*0260*/  STG.E desc[UR4][R2.64+0x24], R11 ;  /* 0x0000240b02007986 */ /* 0x008fe2000c101904 */
[----:B------:R-:W-:Y:S05]  /*0270*/  EXIT ;  /* 0x000000000000794d */ /* 0x000fea0003800000 */
.L_x_115:
        /* <DEDUP_REMOVED lines=16> */
.L_x_159:


//--------------------- .text._Z24computeMortonCodesKernelPKfS0_S0_PyPiiffffff --------------------------
	.section	.text._Z24computeMortonCodesKernelPKfS0_S0_PyPiiffffff,"ax",@progbits
	.align	128
        .global         _Z24computeMortonCodesKernelPKfS0_S0_PyPiiffffff
        .type           _Z24computeMortonCodesKernelPKfS0_S0_PyPiiffffff,@function
        .size           _Z24computeMortonCodesKernelPKfS0_S0_PyPiiffffff,(.L_x_153 - _Z24computeMortonCodesKernelPKfS0_S0_PyPiiffffff)
        .other          _Z24computeMortonCodesKernelPKfS0_S0_PyPiiffffff,@"STO_CUDA_ENTRY STV_DEFAULT"
_Z24computeMortonCodesKernelPKfS0_S0_PyPiiffffff:
.text._Z24computeMortonCodesKernelPKfS0_S0_PyPiiffffff:
        /* <DEDUP_REMOVED lines=8> */
[----:B------:R-:W0:Y:S01]  /*0080*/  LDC.64 R8, c[0x0][0x380] ;  /* 0x0000e000ff087b82 */ /* 0x000e220000000a00 */
[----:B------:R-:W1:Y:S01]  /*0090*/  LDCU.64 UR4, c[0x0][0x358] ;  /* 0x00006b00ff0477ac */ /* 0x000e620008000a00 */
[----:B------:R-:W2:Y:S06]  /*00a0*/  LDCU UR6, c[0x0][0x3ac] ;  /* 0x00007580ff0677ac */ /* 0x000eac0008000800 */
[----:B------:R-:W2:Y:S08]  /*00b0*/  LDC R3, c[0x0][0x3b8] ;  /* 0x0000ee00ff037b82 */ /* 0x000eb00000000800 */
[----:B------:R-:W3:Y:S01]  /*00c0*/  LDC.64 R6, c[0x0][0x388] ;  /* 0x0000e200ff067b82 */ /* 0x000ee20000000a00 */
[----:B0-----:R-:W-:-:S07]  /*00d0*/  IMAD.WIDE R8, R2, 0x4, R8 ;  /* 0x0000000402087825 */ /* 0x001fce00078e0208 */
[----:B------:R-:W0:Y:S01]  /*00e0*/  LDC.64 R4, c[0x0][0x390] ;  /* 0x0000e400ff047b82 */ /* 0x000e220000000a00 */
[----:B-1----:R-:W4:Y:S01]  /*00f0*/  LDG.E R0, desc[UR4][R8.64] ;  /* 0x0000000408007981 */ /* 0x002f22000c1e1900 */
[----:B--2---:R-:W-:-:S04]  /*0100*/  FADD R3, R3, -UR6 ;  /* 0x8000000603037e21 */ /* 0x004fc80008000000 */
[----:B------:R-:W1:Y:S01]  /*0110*/  MUFU.RCP R10, R3 ;  /* 0x00000003000a7308 */ /* 0x000e620000001000 */
[C---:B---3--:R-:W-:Y:S01]  /*0120*/  IMAD.WIDE R6, R2.reuse, 0x4, R6 ;  /* 0x0000000402067825 */ /* 0x048fe200078e0206 */
[----:B------:R-:W-:Y:S05]  /*0130*/  BSSY.RECONVERGENT B0, `(.L_x_116) ;  /* 0x000000f000007945 */ /* 0x000fea0003800200 */
[----:B------:R2:W5:Y:S01]  /*0140*/  LDG.E R6, desc[UR4][R6.64] ;  /* 0x0000000406067981 */ /* 0x000562000c1e1900 */
[----:B0-----:R-:W-:-:S04]  /*0150*/  IMAD.WIDE R4, R2, 0x4, R4 ;  /* 0x0000000402047825 */ /* 0x001fc800078e0204 */
[----:B-1----:R-:W-:Y:S02]  /*0160*/  FFMA R11, -R3, R10, 1 ;  /* 0x3f800000030b7423 */ /* 0x002fe4000000010a */
[----:B------:R0:W5:Y:S02]  /*0170*/  LDG.E R4, desc[UR4][R4.64] ;  /* 0x0000000404047981 */ /* 0x000164000c1e1900 */
[----:B------:R-:W-:Y:S01]  /*0180*/  FFMA R11, R10, R11, R10 ;  /* 0x0000000b0a0b7223 */ /* 0x000fe2000000000a */
[----:B----4-:R-:W-:-:S04]  /*0190*/  FADD R0, R0, -UR6 ;  /* 0x8000000600007e21 */ /* 0x010fc80008000000 */
[----:B------:R-:W1:Y:S01]  /*01a0*/  FCHK P0, R0, R3 ;  /* 0x0000000300007302 */ /* 0x000e620000000000 */
[----:B------:R-:W-:-:S04]  /*01b0*/  FFMA R8, R0, R11, RZ ;  /* 0x0000000b00087223 */ /* 0x000fc800000000ff */
[----:B--2---:R-:W-:-:S04]  /*01c0*/  FFMA R7, -R3, R8, R0 ;  /* 0x0000000803077223 */ /* 0x004fc80000000100 */
[----:B0-----:R-:W-:Y:S01]  /*01d0*/  FFMA R5, R11, R7, R8 ;  /* 0x000000070b057223 */ /* 0x001fe20000000008 */
[----:B-1----:R-:W-:Y:S06]  /*01e0*/  @!P0 BRA `(.L_x_117) ;  /* 0x00000000000c8947 */ /* 0x002fec0003800000 */
[----:B------:R-:W-:-:S07]  /*01f0*/  MOV R8, 0x210 ;  /* 0x0000021000087802 */ /* 0x000fce0000000f00 */
[----:B-----5:R-:W-:Y:S05]  /*0200*/  CALL.REL.NOINC `($__internal_3_$__cuda_sm3x_div_rn_noftz_f32_slowpath) ;  /* 0x0000000400487944 */ /* 0x020fea0003c00000 */
[----:B------:R-:W-:-:S07]  /*0210*/  IMAD.MOV.U32 R5, RZ, RZ, R0 ;  /* 0x000000ffff057224 */ /* 0x000fce00078e0000 */
.L_x_117:
[----:B------:R-:W-:Y:S05]  /*0220*/  BSYNC.RECONVERGENT B0 ;  /* 0x0000000000007941 */ /* 0x000fea0003800200 */
.L_x_116:
[----:B------:R-:W0:Y:S01]  /*0230*/  LDC R3, c[0x0][0x3bc] ;  /* 0x0000ef00ff037b82 */ /* 0x000e220000000800 */
[----:B------:R-:W1:Y:S01]  /*0240*/  LDCU UR6, c[0x0][0x3b0] ;  /* 0x00007600ff0677ac */ /* 0x000e620008000800 */
[----:B------:R-:W-:Y:S01]  /*0250*/  BSSY.RECONVERGENT B0, `(.L_x_118) ;  /* 0x000000e000007945 */ /* 0x000fe20003800200 */
[----:B-1---5:R-:W-:Y:S01]  /*0260*/  FADD R0, R6, -UR6 ;  /* 0x8000000606007e21 */ /* 0x022fe20008000000 */
[----:B0-----:R-:W-:-:S04]  /*0270*/  FADD R3, R3, -UR6 ;  /* 0x8000000603037e21 */ /* 0x001fc80008000000 */
        /* <DEDUP_REMOVED lines=8> */
[----:B------:R-:W-:-:S07]  /*0300*/  MOV R8, 0x320 ;  /* 0x0000032000087802 */ /* 0x000fce0000000f00 */
[----:B------:R-:W-:Y:S05]  /*0310*/  CALL.REL.NOINC `($__internal_3_$__cuda_sm3x_div_rn_noftz_f32_slowpath) ;  /* 0x0000000400047944 */ /* 0x000fea0003c00000 */
[----:B------:R-:W-:-:S07]  /*0320*/  IMAD.MOV.U32 R6, RZ, RZ, R0 ;  /* 0x000000ffff067224 */ /* 0x000fce00078e0000 */
.L_x_119:
[----:B------:R-:W-:Y:S05]  /*0330*/  BSYNC.RECONVERGENT B0 ;  /* 0x0000000000007941 */ /* 0x000fea0003800200 */
.L_x_118:
[----:B------:R-:W0:Y:S01]  /*0340*/  LDC R3, c[0x0][0x3c0] ;  /* 0x0000f000ff037b82 */ /* 0x000e220000000800 */
[----:B------:R-:W1:Y:S01]  /*0350*/  LDCU UR6, c[0x0][0x3b4] ;  /* 0x00007680ff0677ac */ /* 0x000e620008000800 */
[----:B------:R-:W-:Y:S01]  /*0360*/  BSSY.RECONVERGENT B0, `(.L_x_120) ;  /* 0x000000e000007945 */ /* 0x000fe20003800200 */
[----:B-1----:R-:W-:Y:S01]  /*0370*/  FADD R0, R4, -UR6 ;  /* 0x8000000604007e21 */ /* 0x002fe20008000000 */
        /* <DEDUP_REMOVED lines=12> */
.L_x_121:
[----:B------:R-:W-:Y:S05]  /*0440*/  BSYNC.RECONVERGENT B0 ;  /* 0x0000000000007941 */ /* 0x000fea0003800200 */
.L_x_120:
[----:B------:R-:W-:Y:S01]  /*0450*/  FMUL R5, R5, 1024 ;  /* 0x4480000005057820 */ /* 0x000fe20000400000 */
[----:B------:R-:W-:Y:S01]  /*0460*/  FMUL R6, R6, 1024 ;  /* 0x4480000006067820 */ /* 0x000fe20000400000 */
[----:B------:R-:W-:-:S03]  /*0470*/  FMUL R4, R4, 1024 ;  /* 0x4480000004047820 */ /* 0x000fc60000400000 */
[----:B------:R-:W-:Y:S02]  /*0480*/  FMNMX R5, RZ, R5, !PT ;  /* 0x00000005ff057209 */ /* 0x000fe40007800000 */
[----:B------:R-:W-:Y:S02]  /*0490*/  FMNMX R6, RZ, R6, !PT ;  /* 0x00000006ff067209 */ /* 0x000fe40007800000 */
[----:B------:R-:W-:Y:S02]  /*04a0*/  FMNMX R5, R5, 1023, PT ;  /* 0x447fc00005057809 */ /* 0x000fe40003800000 */
[----:B------:R-:W-:Y:S02]  /*04b0*/  FMNMX R6, R6, 1023, PT ;  /* 0x447fc00006067809 */ /* 0x000fe40003800000 */
[----:B------:R-:W-:Y:S02]  /*04c0*/  FMNMX R4, RZ, R4, !PT ;  /* 0x00000004ff047209 */ /* 0x000fe40007800000 */
[----:B------:R-:W0:Y:S02]  /*04d0*/  F2I.U32.TRUNC.NTZ R5, R5 ;  /* 0x0000000500057305 */ /* 0x000e24000020f000 */
[----:B------:R-:W-:-:S06]  /*04e0*/  FMNMX R4, R4, 1023, PT ;  /* 0x447fc00004047809 */ /* 0x000fcc0003800000 */
[----:B------:R-:W1:Y:S01]  /*04f0*/  F2I.U32.TRUNC.NTZ R6, R6 ;  /* 0x0000000600067305 */ /* 0x000e62000020f000 */
[----:B0-----:R-:W-:-:S07]  /*0500*/  IMAD R0, R5, 0x10001, RZ ;  /* 0x0001000105007824 */ /* 0x001fce00078e02ff */
[----:B------:R-:W0:Y:S01]  /*0510*/  F2I.U32.TRUNC.NTZ R4, R4 ;  /* 0x0000000400047305 */ /* 0x000e22000020f000 */
[----:B------:R-:W-:Y:S01]  /*0520*/  LOP3.LUT R0, R0, 0xf0000ff, RZ, 0xc0, !PT ;  /* 0x0f0000ff00007812 */ /* 0x000fe200078ec0ff */
[----:B-1----:R-:W-:-:S04]  /*0530*/  IMAD R3, R6, 0x10001, RZ ;  /* 0x0001000106037824 */ /* 0x002fc800078e02ff */
[----:B------:R-:W-:Y:S01]  /*0540*/  IMAD R0, R0, 0x101, RZ ;  /* 0x0000010100007824 */ /* 0x000fe200078e02ff */
[----:B------:R-:W-:-:S04]  /*0550*/  LOP3.LUT R3, R3, 0xf0000ff, RZ, 0xc0, !PT ;  /* 0x0f0000ff03037812 */ /* 0x000fc800078ec0ff */
[----:B------:R-:W-:Y:S01]  /*0560*/  LOP3.LUT R0, R0, 0xf00f00f, RZ, 0xc0, !PT ;  /* 0x0f00f00f00007812 */ /* 0x000fe200078ec0ff */
[----:B0-----:R-:W-:Y:S02]  /*0570*/  IMAD R7, R4, 0x10001, RZ ;  /* 0x0001000104077824 */ /* 0x001fe400078e02ff */
[----:B------:R-:W-:Y:S01]  /*0580*/  IMAD R3, R3, 0x101, RZ ;  /* 0x0000010103037824 */ /* 0x000fe200078e02ff */
[----:B------:R-:W0:Y:S01]  /*0590*/  LDC.64 R4, c[0x0][0x3a0] ;  /* 0x0000e800ff047b82 */ /* 0x000e220000000a00 */
[----:B------:R-:W-:Y:S01]  /*05a0*/  IMAD R0, R0, 0x11, RZ ;  /* 0x0000001100007824 */ /* 0x000fe200078e02ff */
[----:B------:R-:W-:Y:S02]  /*05b0*/  LOP3.LUT R7, R7, 0xf0000ff, RZ, 0xc0, !PT ;  /* 0x0f0000ff07077812 */ /* 0x000fe400078ec0ff */
[----:B------:R-:W-:Y:S02]  /*05c0*/  LOP3.LUT R3, R3, 0xf00f00f, RZ, 0xc0, !PT ;  /* 0x0f00f00f03037812 */ /* 0x000fe400078ec0ff */
[----:B------:R-:W-:Y:S01]  /*05d0*/  LOP3.LUT R0, R0, 0x430c30c3, RZ, 0xc0, !PT ;  /* 0x430c30c300007812 */ /* 0x000fe200078ec0ff */
[----:B------:R-:W-:-:S02]  /*05e0*/  IMAD R8, R7, 0x101, RZ ;  /* 0x0000010107087824 */ /* 0x000fc400078e02ff */
[----:B------:R-:W1:Y:S01]  /*05f0*/  LDC.64 R6, c[0x0][0x398] ;  /* 0x0000e600ff067b82 */ /* 0x000e620000000a00 */
[----:B------:R-:W-:Y:S02]  /*0600*/  IMAD R3, R3, 0x11, RZ ;  /* 0x0000001103037824 */ /* 0x000fe400078e02ff */
[----:B------:R-:W-:Y:S01]  /*0610*/  LOP3.LUT R8, R8, 0xf00f00f, RZ, 0xc0, !PT ;  /* 0x0f00f00f08087812 */ /* 0x000fe200078ec0ff */
[----:B------:R-:W-:Y:S02]  /*0620*/  IMAD R0, R0, 0x5, RZ ;  /* 0x0000000500007824 */ /* 0x000fe400078e02ff */
[----:B------:R-:W-:Y:S02]  /*0630*/  LOP3.LUT R3, R3, 0x430c30c3, RZ, 0xc0, !PT ;  /* 0x430c30c303037812 */ /* 0x000fe400078ec0ff */
[----:B------:R-:W-:Y:S02]  /*0640*/  IMAD R8, R8, 0x11, RZ ;  /* 0x0000001108087824 */ /* 0x000fe400078e02ff */
[----:B------:R-:W-:Y:S01]  /*0650*/  IMAD.SHL.U32 R9, R0, 0x4, RZ ;  /* 0x0000000400097824 */ /* 0x000fe200078e00ff */
[----:B------:R-:W-:Y:S01]  /*0660*/  SHF.R.U32.HI R0, RZ, 0x1e, R0 ;  /* 0x0000001eff007819 */ /* 0x000fe20000011600 */
[----:B------:R-:W-:Y:S01]  /*0670*/  IMAD R3, R3, 0xa, RZ ;  /* 0x0000000a03037824 */ /* 0x000fe200078e02ff */
[----:B------:R-:W-:-:S02]  /*0680*/  LOP3.LUT R8, R8, 0x430c30c3, RZ, 0xc0, !PT ;  /* 0x430c30c308087812 */ /* 0x000fc400078ec0ff */
[----:B------:R-:W-:Y:S01]  /*0690*/  LOP3.LUT R10, R9, 0x24924924, RZ, 0xc0, !PT ;  /* 0x24924924090a7812 */ /* 0x000fe200078ec0ff */
[----:B0-----:R-:W-:Y:S01]  /*06a0*/  IMAD.WIDE R4, R2, 0x4, R4 ;  /* 0x0000000402047825 */ /* 0x001fe200078e0204 */
[----:B------:R-:W-:Y:S02]  /*06b0*/  LOP3.LUT R9, R0, 0x1, RZ, 0xc0, !PT ;  /* 0x0000000100097812 */ /* 0x000fe400078ec0ff */
[----:B------:R-:W-:Y:S01]  /*06c0*/  LOP3.LUT R3, R10, 0x92492492, R3, 0xf8, !PT ;  /* 0x924924920a037812 */ /* 0x000fe200078ef803 */
[----:B------:R-:W-:Y:S02]  /*06d0*/  IMAD R8, R8, 0x5, RZ ;  /* 0x0000000508087824 */ /* 0x000fe400078e02ff */
[----:B-1----:R-:W-:-:S03]  /*06e0*/  IMAD.WIDE R6, R2, 0x8, R6 ;  /* 0x0000000802067825 */ /* 0x002fc600078e0206 */
[----:B------:R-:W-:-:S05]  /*06f0*/  LOP3.LUT R8, R3, 0x49249249, R8, 0xf8, !PT ;  /* 0x4924924903087812 */ /* 0x000fca00078ef808 */
[----:B------:R-:W-:Y:S04]  /*0700*/  STG.E.64 desc[UR4][R6.64], R8 ;  /* 0x0000000806007986 */ /* 0x000fe8000c101b04 */
[----:B------:R-:W-:Y:S01]  /*0710*/  STG.E desc[UR4][R4.64], R2 ;  /* 0x0000000204007986 */ /* 0x000fe2000c101904 */
[----:B------:R-:W-:Y:S05]  /*0720*/  EXIT ;  /* 0x000000000000794d */ /* 0x000fea0003800000 */
        .weak           $__internal_3_$__cuda_sm3x_div_rn_noftz_f32_slowpath
        .type           $__internal_3_$__cuda_sm3x_div_rn_noftz_f32_slowpath,@function
        .size           $__internal_3_$__cuda_sm3x_div_rn_noftz_f32_slowpath,(.L_x_153 - $__internal_3_$__cuda_sm3x_div_rn_noftz_f32_slowpath)
$__internal_3_$__cuda_sm3x_div_rn_noftz_f32_slowpath:
[----:B------:R-:W-:Y:S01]  /*0730*/  SHF.R.U32.HI R9, RZ, 0x17, R3 ;  /* 0x00000017ff097819 */ /* 0x000fe20000011603 */
[----:B------:R-:W-:Y:S01]  /*0740*/  BSSY.RECONVERGENT B1, `(.L_x_122) ;  /* 0x0000062000017945 */ /* 0x000fe20003800200 */
[----:B------:R-:W-:Y:S02]  /*0750*/  SHF.R.U32.HI R7, RZ, 0x17, R0 ;  /* 0x00000017ff077819 */ /* 0x000fe40000011600 */
[----:B------:R-:W-:Y:S02]  /*0760*/  LOP3.LUT R14, R9, 0xff, RZ, 0xc0, !PT ;  /* 0x000000ff090e7812 */ /* 0x000fe400078ec0ff */
[----:B------:R-:W-:-:S03]  /*0770*/  LOP3.LUT R12, R7, 0xff, RZ, 0xc0, !PT ;  /* 0x000000ff070c7812 */ /* 0x000fc600078ec0ff */
[----:B------:R-:W-:Y:S01]  /*0780*/  VIADD R10, R14, 0xffffffff ;  /* 0xffffffff0e0a7836 */ /* 0x000fe20000000000 */
[----:B------:R-:W-:-:S04]  /*0790*/  IADD3 R9, PT, PT, R12, -0x1, RZ ;  /* 0xffffffff0c097810 */ /* 0x000fc80007ffe0ff */
[----:B------:R-:W-:-:S04]  /*07a0*/  ISETP.GT.U32.AND P0, PT, R10, 0xfd, PT ;  /* 0x000000fd0a00780c */ /* 0x000fc80003f04070 */
[----:B------:R-:W-:-:S13]  /*07b0*/  ISETP.GT.U32.OR P0, PT, R9, 0xfd, P0 ;  /* 0x000000fd0900780c */ /* 0x000fda0000704470 */
[----:B------:R-:W-:Y:S01]  /*07c0*/  @!P0 IMAD.MOV.U32 R7, RZ, RZ, RZ ;  /* 0x000000ffff078224 */ /* 0x000fe200078e00ff */
        /* <DEDUP_REMOVED lines=19> */
[----:B------:R-:W-:Y:S02]  /*0900*/  @P0 IMAD.MOV.U32 R7, RZ, RZ, RZ ;  /* 0x000000ffff070224 */ /* 0x000fe400078e00ff */
[----:B------:R-:W-:Y:S01]  /*0910*/  @!P0 FFMA R0, R0, 1.84467440737095516160e+19, RZ ;  /* 0x5f80000000008823 */ /* 0x000fe200000000ff */
[----:B------:R-:W-:Y:S02]  /*0920*/  @!P0 IMAD.MOV.U32 R7, RZ, RZ, -0x40 ;  /* 0xffffffc0ff078424 */ /* 0x000fe400078e00ff */
[----:B------:R-:W-:-:S03]  /*0930*/  @!P1 FFMA R3, R3, 1.84467440737095516160e+19, RZ ;  /* 0x5f80000003039823 */ /* 0x000fc600000000ff */
[----:B------:R-:W-:-:S07]  /*0940*/  @!P1 IADD3 R7, PT, PT, R7, 0x40, RZ ;  /* 0x0000004007079810 */ /* 0x000fce0007ffe0ff */
.L_x_123:
[----:B------:R-:W-:Y:S01]  /*0950*/  LEA R10, R14, 0xc0800000, 0x17 ;  /* 0xc08000000e0a7811 */ /* 0x000fe200078eb8ff */
[----:B------:R-:W-:Y:S04]  /*0960*/  BSSY.RECONVERGENT B2, `(.L_x_128) ;  /* 0x0000036000027945 */ /* 0x000fe80003800200 */
[----:B------:R-:W-:Y:S02]  /*0970*/  IMAD.IADD R10, R3, 0x1, -R10 ;  /* 0x00000001030a7824 */ /* 0x000fe400078e0a0a */
[----:B------:R-:W-:Y:S02]  /*0980*/  VIADD R3, R12, 0xffffff81 ;  /* 0xffffff810c037836 */ /* 0x000fe40000000000 */
[----:B------:R0:W1:Y:S01]  /*0990*/  MUFU.RCP R9, R10 ;  /* 0x0000000a00097308 */ /* 0x0000620000001000 */
[----:B------:R-:W-:Y:S01]  /*09a0*/  FADD.FTZ R11, -R10, -RZ ;  /* 0x800000ff0a0b7221 */ /* 0x000fe20000010100 */
[C---:B------:R-:W-:Y:S01]  /*09b0*/  IMAD R0, R3.reuse, -0x800000, R0 ;  /* 0xff80000003007824 */ /* 0x040fe200078e0200 */
[----:B0-----:R-:W-:-:S05]  /*09c0*/  IADD3 R10, PT, PT, R3, 0x7f, -R14 ;  /* 0x0000007f030a7810 */ /* 0x001fca0007ffe80e */
[----:B------:R-:W-:Y:S02]  /*09d0*/  IMAD.IADD R10, R10, 0x1, R7 ;  /* 0x000000010a0a7824 */ /* 0x000fe400078e0207 */
[----:B-1----:R-:W-:-:S04]  /*09e0*/  FFMA R12, R9, R11, 1 ;  /* 0x3f800000090c7423 */ /* 0x002fc8000000000b */
[----:B------:R-:W-:-:S04]  /*09f0*/  FFMA R16, R9, R12, R9 ;  /* 0x0000000c09107223 */ /* 0x000fc80000000009 */
[----:B------:R-:W-:-:S04]  /*0a00*/  FFMA R9, R0, R16, RZ ;  /* 0x0000001000097223 */ /* 0x000fc800000000ff */
[----:B------:R-:W-:-:S04]  /*0a10*/  FFMA R12, R11, R9, R0 ;  /* 0x000000090b0c7223 */ /* 0x000fc80000000000 */
[----:B------:R-:W-:-:S04]  /*0a20*/  FFMA R9, R16, R12, R9 ;  /* 0x0000000c10097223 */ /* 0x000fc80000000009 */
[----:B------:R-:W-:-:S04]  /*0a30*/  FFMA R12, R11, R9, R0 ;  /* 0x000000090b0c7223 */ /* 0x000fc80000000000 */
[----:B------:R-:W-:-:S05]  /*0a40*/  FFMA R0, R16, R12, R9 ;  /* 0x0000000c10007223 */ /* 0x000fca0000000009 */
[----:B------:R-:W-:-:S04]  /*0a50*/  SHF.R.U32.HI R3, RZ, 0x17, R0 ;  /* 0x00000017ff037819 */ /* 0x000fc80000011600 */
[----:B------:R-:W-:-:S04]  /*0a60*/  LOP3.LUT R3, R3, 0xff, RZ, 0xc0, !PT ;  /* 0x000000ff03037812 */ /* 0x000fc800078ec0ff */
[----:B------:R-:W-:-:S05]  /*0a70*/  IADD3 R11, PT, PT, R3, R10, RZ ;  /* 0x0000000a030b7210 */ /* 0x000fca0007ffe0ff */
[----:B------:R-:W-:-:S05]  /*0a80*/  VIADD R3, R11, 0xffffffff ;  /* 0xffffffff0b037836 */ /* 0x000fca0000000000 */
        /* <DEDUP_REMOVED lines=10> */
[CCC-:B------:R-:W-:Y:S01]  /*0b30*/  FFMA.RM R10, R16.reuse, R12.reuse, R9.reuse ;  /* 0x0000000c100a7223 */ /* 0x1c0fe20000004009 */
[C---:B------:R-:W-:Y:S02]  /*0b40*/  ISETP.NE.AND P2, PT, R11.reuse, RZ, PT ;  /* 0x000000ff0b00720c */ /* 0x040fe40003f45270 */
[----:B------:R-:W-:Y:S02]  /*0b50*/  ISETP.NE.AND P1, PT, R11, RZ, PT ;  /* 0x000000ff0b00720c */ /* 0x000fe40003f25270 */
[----:B------:R-:W-:Y:S01]  /*0b60*/  LOP3.LUT R7, R3, 0x7fffff, RZ, 0xc0, !PT ;  /* 0x007fffff03077812 */ /* 0x000fe200078ec0ff */
[----:B------:R-:W-:Y:S01]  /*0b70*/  FFMA.RP R3, R16, R12, R9 ;  /* 0x0000000c10037223 */ /* 0x000fe20000008009 */
[----:B------:R-:W-:Y:S02]  /*0b80*/  VIADD R12, R11, 0x20 ;  /* 0x000000200b0c7836 */ /* 0x000fe40000000000 */
[----:B------:R-:W-:Y:S01]  /*0b90*/  LOP3.LUT R7, R7, 0x800000, RZ, 0xfc, !PT ;  /* 0x0080000007077812 */ /* 0x000fe200078efcff */
[----:B------:R-:W-:Y:S01]  /*0ba0*/  IMAD.MOV R9, RZ, RZ, -R11 ;  /* 0x000000ffff097224 */ /* 0x000fe200078e0a0b */
[----:B------:R-:W-:-:S02]  /*0bb0*/  FSETP.NEU.FTZ.AND P0, PT, R3, R10, PT ;  /* 0x0000000a0300720b */ /* 0x000fc40003f1d000 */
[----:B------:R-:W-:Y:S02]  /*0bc0*/  SHF.L.U32 R12, R7, R12, RZ ;  /* 0x0000000c070c7219 */ /* 0x000fe400000006ff */
[----:B------:R-:W-:Y:S02]  /*0bd0*/  SEL R10, R9, RZ, P2 ;  /* 0x000000ff090a7207 */ /* 0x000fe40001000000 */
[----:B------:R-:W-:Y:S02]  /*0be0*/  ISETP.NE.AND P1, PT, R12, RZ, P1 ;  /* 0x000000ff0c00720c */ /* 0x000fe40000f25270 */
[----:B------:R-:W-:Y:S02]  /*0bf0*/  SHF.R.U32.HI R10, RZ, R10, R7 ;  /* 0x0000000aff0a7219 */ /* 0x000fe40000011607 */
[----:B------:R-:W-:Y:S02]  /*0c00*/  PLOP3.LUT P0, PT, P0, P1, PT, 0xf8, 0x8f ;  /* 0x00000000008f781c */ /* 0x000fe40000703f70 */
[----:B------:R-:W-:-:S02]  /*0c10*/  SHF.R.U32.HI R12, RZ, 0x1, R10 ;  /* 0x00000001ff0c7819 */ /* 0x000fc4000001160a */
[----:B------:R-:W-:-:S04]  /*0c20*/  SEL R3, RZ, 0x1, !P0 ;  /* 0x00000001ff037807 */ /* 0x000fc80004000000 */
[----:B------:R-:W-:-:S04]  /*0c30*/  LOP3.LUT R3, R3, 0x1, R12, 0xf8, !PT ;  /* 0x0000000103037812 */ /* 0x000fc800078ef80c */
[----:B------:R-:W-:-:S04]  /*0c40*/  LOP3.LUT R3, R3, R10, RZ, 0xc0, !PT ;  /* 0x0000000a03037212 */ /* 0x000fc800078ec0ff */
[----:B------:R-:W-:-:S04]  /*0c50*/  IADD3 R3, PT, PT, R12, R3, RZ ;  /* 0x000000030c037210 */ /* 0x000fc80007ffe0ff */
[----:B------:R-:W-:Y:S01]  /*0c60*/  LOP3.LUT R0, R3, R0, RZ, 0xfc, !PT ;  /* 0x0000000003007212 */ /* 0x000fe200078efcff */
[----:B------:R-:W-:Y:S06]  /*0c70*/  BRA `(.L_x_131) ;  /* 0x0000000000107947 */ /* 0x000fec0003800000 */
.L_x_130:
[----:B------:R-:W-:-:S04]  /*0c80*/  LOP3.LUT R0, R0, 0x80000000, RZ, 0xc0, !PT ;  /* 0x8000000000007812 */ /* 0x000fc800078ec0ff */
[----:B------:R-:W-:Y:S01]  /*0c90*/  LOP3.LUT R0, R0, 0x7f800000, RZ, 0xfc, !PT ;  /* 0x7f80000000007812 */ /* 0x000fe200078efcff */
[----:B------:R-:W-:Y:S06]  /*0ca0*/  BRA `(.L_x_131) ;  /* 0x0000000000047947 */ /* 0x000fec0003800000 */
.L_x_129:
[----:B------:R-:W-:-:S07]  /*0cb0*/  IMAD R0, R10, 0x800000, R0 ;  /* 0x008000000a007824 */ /* 0x000fce00078e0200 */
.L_x_131:
[----:B------:R-:W-:Y:S05]  /*0cc0*/  BSYNC.RECONVERGENT B2 ;  /* 0x0000000000027941 */ /* 0x000fea0003800200 */
.L_x_128:
[----:B------:R-:W-:Y:S05]  /*0cd0*/  BRA `(.L_x_132) ;  /* 0x0000000000207947 */ /* 0x000fea0003800000 */
.L_x_127:
[----:B------:R-:W-:-:S04]  /*0ce0*/  LOP3.LUT R0, R3, 0x80000000, R0, 0x48, !PT ;  /* 0x8000000003007812 */ /* 0x000fc800078e4800 */
[----:B------:R-:W-:Y:S01]  /*0cf0*/  LOP3.LUT R0, R0, 0x7f800000, RZ, 0xfc, !PT ;  /* 0x7f80000000007812 */ /* 0x000fe200078efcff */
[----:B------:R-:W-:Y:S06]  /*0d00*/  BRA `(.L_x_132) ;  /* 0x0000000000147947 */ /* 0x000fec0003800000 */
.L_x_126:
[----:B------:R-:W-:Y:S01]  /*0d10*/  LOP3.LUT R0, R3, 0x80000000, R0, 0x48, !PT ;  /* 0x8000000003007812 */ /* 0x000fe200078e4800 */
[----:B------:R-:W-:Y:S06]  /*0d20*/  BRA `(.L_x_132) ;  /* 0x00000000000c7947 */ /* 0x000fec0003800000 */
.L_x_125:
[----:B------:R-:W0:Y:S01]  /*0d30*/  MUFU.RSQ R0, -QNAN ;  /* 0xffc0000000007908 */ /* 0x000e220000001400 */
[----:B------:R-:W-:Y:S05]  /*0d40*/  BRA `(.L_x_132) ;  /* 0x0000000000047947 */ /* 0x000fea0003800000 */
.L_x_124:
[----:B------:R-:W-:-:S07]  /*0d50*/  FADD.FTZ R0, R0, R3 ;  /* 0x0000000300007221 */ /* 0x000fce0000010000 */
.L_x_132:
[----:B------:R-:W-:Y:S05]  /*0d60*/  BSYNC.RECONVERGENT B1 ;  /* 0x0000000000017941 */ /* 0x000fea0003800200 */
.L_x_122:
[----:B------:R-:W-:-:S04]  /*0d70*/  IMAD.MOV.U32 R9, RZ, RZ, 0x0 ;  /* 0x00000000ff097424 */ /* 0x000fc800078e00ff */
[----:B0-----:R-:W-:Y:S05]  /*0d80*/  RET.REL.NODEC R8 `(_Z24computeMortonCodesKernelPKfS0_S0_PyPiiffffff) ;  /* 0xfffffff0089c7950 */ /* 0x001fea0003c3ffff */
.L_x_133:
        /* <DEDUP_REMOVED lines=15> */
.L_x_153:


//--------------------- .text._Z24computeBoundingBoxKernelPKfS0_S0_iPfS1_S1_S1_S1_S1_Pi --------------------------
	.section	.text._Z24computeBoundingBoxKernelPKfS0_S0_iPfS1_S1_S1_S1_S1_Pi,"ax",@progbits
	.align	128
        .global         _Z24computeBoundingBoxKernelPKfS0_S0_iPfS1_S1_S1_S1_S1_Pi
        .type           _Z24computeBoundingBoxKernelPKfS0_S0_iPfS1_S1_S1_S1_S1_Pi,@function
        .size           _Z24computeBoundingBoxKernelPKfS0_S0_iPfS1_S1_S1_S1_S1_Pi,(.L_x_161 - _Z24computeBoundingBoxKernelPKfS0_S0_iPfS1_S1_S1_S1_S1_Pi)
        .other          _Z24computeBoundingBoxKernelPKfS0_S0_iPfS1_S1_S1_S1_S1_Pi,@"STO_CUDA_ENTRY STV_DEFAULT"
_Z24computeBoundingBoxKernelPKfS0_S0_iPfS1_S1_S1_S1_S1_Pi:
.text._Z24computeBoundingBoxKernelPKfS0_S0_iPfS1_S1_S1_S1_S1_Pi:
[----:B------:R-:W-:Y:S01]  /*0000*/  LDC R1, c[0x0][0x37c] ;  /* 0x0000df00ff017b82 */ /* 0x000fe20000000800 */
[----:B------:R-:W0:Y:S01]  /*0010*/  S2R R0, SR_TID.X ;  /* 0x0000000000007919 */ /* 0x000e220000002100 */
[----:B------:R-:W1:Y:S06]  /*0020*/  LDCU UR5, c[0x0][0x360] ;  /* 0x00006c00ff0577ac */ /* 0x000e6c0008000800 */
[----:B------:R-:W0:Y:S01]  /*0030*/  S2UR UR10, SR_CTAID.X ;  /* 0x00000000000a79c3 */ /* 0x000e220000002500 */
[----:B------:R-:W-:Y:S01]  /*0040*/  BSSY.RECONVERGENT B0, `(.L_x_134) ;  /* 0x0000078000007945 */ /* 0x000fe20003800200 */
[----:B------:R-:W-:Y:S01]  /*0050*/  HFMA2 R8, -RZ, RZ, 10824, -13904 ;  /* 0x7149f2caff087431 */ /* 0x000fe200000001ff */
[----:B------:R-:W2:Y:S01]  /*0060*/  LDCU UR6, c[0x0][0x398] ;  /* 0x00007300ff0677ac */ /* 0x000ea20008000800 */
[----:B------:R-:W-:-:S02]  /*0070*/  IMAD.MOV.U32 R28, RZ, RZ, -0xeb60d36 ;  /* 0xf149f2caff1c7424 */ /* 0x000fc400078e00ff */
[----:B------:R-:W-:Y:S01]  /*0080*/  IMAD.MOV.U32 R3, RZ, RZ, 0x7149f2ca ;  /* 0x7149f2caff037424 */ /* 0x000fe200078e00ff */
[----:B------:R-:W3:Y:S01]  /*0090*/  LDCU.64 UR28, c[0x0][0x358] ;  /* 0x00006b00ff1c77ac */ /* 0x000ee20008000a00 */
[----:B------:R-:W0:Y:S01]  /*00a0*/  LDC R23, c[0x0][0x360] ;  /* 0x0000d800ff177b82 */ /* 0x000e220000000800 */
[----:B------:R-:W-:Y:S01]  /*00b0*/  IMAD.MOV.U32 R2, RZ, RZ, 0x7149f2ca ;  /* 0x7149f2caff027424 */ /* 0x000fe200078e00ff */
[----:B------:R-:W4:Y:S01]  /*00c0*/  LDCU UR30, c[0x0][0x370] ;  /* 0x00006e00ff1e77ac */ /* 0x000f220008000800 */
[----:B------:R-:W-:Y:S02]  /*00d0*/  IMAD.MOV.U32 R22, RZ, RZ, -0xeb60d36 ;  /* 0xf149f2caff167424 */ /* 0x000fe400078e00ff */
[----:B------:R-:W-:Y:S02]  /*00e0*/  IMAD.MOV.U32 R9, RZ, RZ, -0xeb60d36 ;  /* 0xf149f2caff097424 */ /* 0x000fe400078e00ff */
[----:B-1----:R-:W-:Y:S02]  /*00f0*/  IMAD.U32 R6, RZ, RZ, UR5 ;  /* 0x00000005ff067e24 */ /* 0x002fe4000f8e00ff */
[----:B0-----:R-:W-:-:S05]  /*0100*/  IMAD R23, R23, UR10, R0 ;  /* 0x0000000a17177c24 */ /* 0x001fca000f8e0200 */
[----:B--2---:R-:W-:-:S13]  /*0110*/  ISETP.GE.AND P0, PT, R23, UR6, PT ;  /* 0x0000000617007c0c */ /* 0x004fda000bf06270 */
[----:B---34-:R-:W-:Y:S05]  /*0120*/  @P0 BRA `(.L_x_135) ;  /* 0x0000000400a40947 */ /* 0x018fea0003800000 */
[----:B------:R-:W-:Y:S01]  /*0130*/  UIMAD UR4, UR5, UR30, URZ ;  /* 0x0000001e050472a4 */ /* 0x000fe2000f8e02ff */
[----:B------:R-:W-:Y:S01]  /*0140*/  BSSY.RECONVERGENT B1, `(.L_x_136) ;  /* 0x000003b000017945 */ /* 0x000fe20003800200 */
[----:B------:R-:W-:Y:S01]  /*0150*/  IMAD.MOV.U32 R22, RZ, RZ, -0xeb60d36 ;  /* 0xf149f2caff167424 */ /* 0x000fe200078e00ff */
[----:B------:R-:W-:-:S03]  /*0160*/  MOV R28, 0xf149f2ca ;  /* 0xf149f2ca001c7802 */ /* 0x000fc60000000f00 */
[----:B------:R-:W-:Y:S01]  /*0170*/  VIADD R4, R23, UR4 ;  /* 0x0000000417047c36 */ /* 0x000fe20008000000 */
[----:B------:R-:W-:Y:S01]  /*0180*/  ISETP.NE.U32.AND P2, PT, RZ, UR4, PT ;  /* 0x00000004ff007c0c */ /* 0x000fe2000bf45070 */
[----:B------:R-:W-:Y:S01]  /*0190*/  IMAD R9, RZ, RZ, -UR4 ;  /* 0x80000004ff097e24 */ /* 0x000fe2000f8e02ff */
[----:B------:R-:W0:Y:S02]  /*01a0*/  I2F.U32.RP R8, UR4 ;  /* 0x0000000400087d06 */ /* 0x000e240008209000 */
[C---:B------:R-:W-:Y:S02]  /*01b0*/  ISETP.GE.AND P0, PT, R4.reuse, UR6, PT ;  /* 0x0000000604007c0c */ /* 0x040fe4000bf06270 */
[----:B------:R-:W-:Y:S02]  /*01c0*/  VIMNMX R5, PT, PT, R4, UR6, !PT ;  /* 0x0000000604057c48 */ /* 0x000fe4000ffe0100 */
[----:B------:R-:W-:-:S04]  /*01d0*/  SEL R7, RZ, 0x1, P0 ;  /* 0x00000001ff077807 */ /* 0x000fc80000000000 */
[----:B------:R-:W-:Y:S01]  /*01e0*/  IADD3 R5, PT, PT, R5, -R4, -R7 ;  /* 0x8000000405057210 */ /* 0x000fe20007ffe807 */
[----:B0-----:R-:W0:Y:S02]  /*01f0*/  MUFU.RCP R8, R8 ;  /* 0x0000000800087308 */ /* 0x001e240000001000 */
[----:B0-----:R-:W-:-:S06]  /*0200*/  IADD3 R2, PT, PT, R8, 0xffffffe, RZ ;  /* 0x0ffffffe08027810 */ /* 0x001fcc0007ffe0ff */
[----:B------:R0:W1:Y:S02]  /*0210*/  F2I.FTZ.U32.TRUNC.NTZ R3, R2 ;  /* 0x0000000200037305 */ /* 0x000064000021f000 */
[----:B0-----:R-:W-:Y:S02]  /*0220*/  IMAD.MOV.U32 R2, RZ, RZ, RZ ;  /* 0x000000ffff027224 */ /* 0x001fe400078e00ff */
[----:B-1----:R-:W-:-:S04]  /*0230*/  IMAD R9, R9, R3, RZ ;  /* 0x0000000309097224 */ /* 0x002fc800078e02ff */
[----:B------:R-:W-:-:S04]  /*0240*/  IMAD.HI.U32 R8, R3, R9, R2 ;  /* 0x0000000903087227 */ /* 0x000fc800078e0002 */
[----:B------:R-:W-:Y:S02]  /*0250*/  IMAD.MOV.U32 R9, RZ, RZ, -0xeb60d36 ;  /* 0xf149f2caff097424 */ /* 0x000fe400078e00ff */
[----:B------:R-:W-:-:S04]  /*0260*/  IMAD.HI.U32 R8, R8, R5, RZ ;  /* 0x0000000508087227 */ /* 0x000fc800078e00ff */
[----:B------:R-:W-:Y:S01]  /*0270*/  IMAD.MOV.U32 R3, RZ, RZ, 0x7149f2ca ;  /* 0x7149f2caff037424 */ /* 0x000fe200078e00ff */
[----:B------:R-:W-:-:S05]  /*0280*/  IADD3 R2, PT, PT, -R8, RZ, RZ ;  /* 0x000000ff08027210 */ /* 0x000fca0007ffe1ff */
[----:B------:R-:W-:-:S05]  /*0290*/  IMAD R5, R2, UR4, R5 ;  /* 0x0000000402057c24 */ /* 0x000fca000f8e0205 */
[----:B------:R-:W-:-:S13]  /*02a0*/  ISETP.GE.U32.AND P0, PT, R5, UR4, PT ;  /* 0x0000000405007c0c */ /* 0x000fda000bf06070 */
[----:B------:R-:W-:Y:S02]  /*02b0*/  @P0 VIADD R5, R5, -UR4 ;  /* 0x8000000405050c36 */ /* 0x000fe40008000000 */
[----:B------:R-:W-:-:S03]  /*02c0*/  @P0 VIADD R8, R8, 0x1 ;  /* 0x0000000108080836 */ /* 0x000fc60000000000 */
[----:B------:R-:W-:-:S13]  /*02d0*/  ISETP.GE.U32.AND P1, PT, R5, UR4, PT ;  /* 0x0000000405007c0c */ /* 0x000fda000bf26070 */
[----:B------:R-:W-:Y:S01]  /*02e0*/  @P1 VIADD R8, R8, 0x1 ;  /* 0x0000000108081836 */ /* 0x000fe20000000000 */
[----:B------:R-:W-:-:S04]  /*02f0*/  @!P2 LOP3.LUT R8, RZ, UR4, RZ, 0x33, !PT ;  /* 0x00000004ff08ac12 */ /* 0x000fc8000f8e33ff */
[----:B------:R-:W-:Y:S01]  /*0300*/  IADD3 R7, PT, PT, R7, R8, RZ ;  /* 0x0000000807077210 */ /* 0x000fe20007ffe0ff */
[----:B------:R-:W-:-:S03]  /*0310*/  IMAD.MOV.U32 R8, RZ, RZ, 0x7149f2ca ;  /* 0x7149f2caff087424 */ /* 0x000fc600078e00ff */
[C---:B------:R-:W-:Y:S02]  /*0320*/  LOP3.LUT R2, R7.reuse, 0x3, RZ, 0xc0, !PT ;  /* 0x0000000307027812 */ /* 0x040fe400078ec0ff */
[----:B------:R-:W-:Y:S02]  /*0330*/  ISETP.GE.U32.AND P1, PT, R7, 0x3, PT ;  /* 0x000000030700780c */ /* 0x000fe40003f26070 */
[----:B------:R-:W-:Y:S01]  /*0340*/  ISETP.NE.AND P0, PT, R2, 0x3, PT ;  /* 0x000000030200780c */ /* 0x000fe20003f05270 */
[----:B------:R-:W-:-:S12]  /*0350*/  IMAD.MOV.U32 R2, RZ, RZ, 0x7149f2ca ;  /* 0x7149f2caff027424 */ /* 0x000fd800078e00ff */
[----:B------:R-:W-:Y:S05]  /*0360*/  @!P0 BRA `(.L_x_137) ;  /* 0x0000000000608947 */ /* 0x000fea0003800000 */
[----:B------:R-:W0:Y:S01]  /*0370*/  LDC.64 R4, c[0x0][0x390] ;  /* 0x0000e400ff047b82 */ /* 0x000e220000000a00 */
[----:B------:R-:W-:Y:S01]  /*0380*/  VIADD R7, R7, 0x1 ;  /* 0x0000000107077836 */ /* 0x000fe20000000000 */
[----:B------:R-:W-:Y:S01]  /*0390*/  MOV R8, 0x7149f2ca ;  /* 0x7149f2ca00087802 */ /* 0x000fe20000000f00 */
[----:B------:R-:W-:-:S03]  /*03a0*/  IMAD.MOV.U32 R9, RZ, RZ, -0xeb60d36 ;  /* 0xf149f2caff097424 */ /* 0x000fc600078e00ff */
[----:B------:R-:W-:Y:S02]  /*03b0*/  LOP3.LUT R7, R7, 0x3, RZ, 0xc0, !PT ;  /* 0x0000000307077812 */ /* 0x000fe400078ec0ff */
[----:B------:R-:W1:Y:S03]  /*03c0*/  LDC.64 R10, c[0x0][0x380] ;  /* 0x0000e000ff0a7b82 */ /* 0x000e660000000a00 */
[----:B------:R-:W-:-:S05]  /*03d0*/  IMAD.MOV R7, RZ, RZ, -R7 ;  /* 0x000000ffff077224 */ /* 0x000fca00078e0a07 */
[----:B------:R-:W2:Y:S02]  /*03e0*/  LDC.64 R12, c[0x0][0x388] ;  /* 0x0000e200ff0c7b82 */ /* 0x000ea40000000a00 */
.L_x_138:
[----:B0-----:R-:W-:-:S04]  /*03f0*/  IMAD.WIDE R18, R23, 0x4, R4 ;  /* 0x0000000417127825 */ /* 0x001fc800078e0204 */
[C---:B--2---:R-:W-:Y:S02]  /*0400*/  IMAD.WIDE R14, R23.reuse, 0x4, R12 ;  /* 0x00000004170e7825 */ /* 0x044fe400078e020c */
[----:B------:R-:W2:Y:S02]  /*0410*/  LDG.E R18, desc[UR28][R18.64] ;  /* 0x0000001c12127981 */ /* 0x000ea4000c1e1900 */
[----:B-1----:R-:W-:Y:S02]  /*0420*/  IMAD.WIDE R16, R23, 0x4, R10 ;  /* 0x0000000417107825 */ /* 0x002fe400078e020a */
[----:B------:R-:W3:Y:S04]  /*0430*/  LDG.E R15, desc[UR28][R14.64] ;  /* 0x0000001c0e0f7981 */ /* 0x000ee8000c1e1900 */
[----:B------:R-:W4:Y:S01]  /*0440*/  LDG.E R16, desc[UR28][R16.64] ;  /* 0x0000001c10107981 */ /* 0x000f22000c1e1900 */
[----:B------:R-:W-:-:S05]  /*0450*/  VIADD R7, R7, 0x1 ;  /* 0x0000000107077836 */ /* 0x000fca0000000000 */
[----:B------:R-:W-:Y:S01]  /*0460*/  ISETP.NE.AND P0, PT, R7, RZ, PT ;  /* 0x000000ff0700720c */ /* 0x000fe20003f05270 */
[----:B------:R-:W-:Y:S01]  /*0470*/  IMAD R23, R6, UR30, R23 ;  /* 0x0000001e06177c24 */ /* 0x000fe2000f8e0217 */
[C---:B--2---:R-:W-:Y:S02]  /*0480*/  FMNMX R8, R18.reuse, R8, PT ;  /* 0x0000000812087209 */ /* 0x044fe40003800000 */
[----:B------:R-:W-:Y:S02]  /*0490*/  FMNMX R9, R18, R9, !PT ;  /* 0x0000000912097209 */ /* 0x000fe40007800000 */
[C---:B---3--:R-:W-:Y:S02]  /*04a0*/  FMNMX R2, R15.reuse, R2, PT ;  /* 0x000000020f027209 */ /* 0x048fe40003800000 */
[----:B------:R-:W-:Y:S02]  /*04b0*/  FMNMX R22, R15, R22, !PT ;  /* 0x000000160f167209 */ /* 0x000fe40007800000 */
[----:B----4-:R-:W-:-:S02]  /*04c0*/  FMNMX R3, R16, R3, PT ;  /* 0x0000000310037209 */ /* 0x010fc40003800000 */
[----:B------:R-:W-:Y:S01]  /*04d0*/  FMNMX R28, R16, R28, !PT ;  /* 0x0000001c101c7209 */ /* 0x000fe20007800000 */
[----:B------:R-:W-:Y:S06]  /*04e0*/  @P0 BRA `(.L_x_138) ;  /* 0xfffffffc00c00947 */ /* 0x000fec000383ffff */
.L_x_137:
[----:B------:R-:W-:Y:S05]  /*04f0*/  BSYNC.RECONVERGENT B1 ;  /* 0x0000000000017941 */ /* 0x000fea0003800200 */
.L_x_136:
[----:B------:R-:W-:Y:S05]  /*0500*/  @!P1 BRA `(.L_x_135) ;  /* 0x0000000000ac9947 */ /* 0x000fea0003800000 */
[----:B------:R-:W-:-:S07]  /*0510*/  IMAD R5, R6, UR30, RZ ;  /* 0x0000001e06057c24 */ /* 0x000fce000f8e02ff */
.L_x_139:
[----:B------:R-:W0:Y:S08]  /*0520*/  LDC.64 R30, c[0x0][0x380] ;  /* 0x0000e000ff1e7b82 */ /* 0x000e300000000a00 */
[----:B------:R-:W1:Y:S08]  /*0530*/  LDC.64 R12, c[0x0][0x388] ;  /* 0x0000e200ff0c7b82 */ /* 0x000e700000000a00 */
[----:B------:R-:W2:Y:S01]  /*0540*/  LDC.64 R14, c[0x0][0x390] ;  /* 0x0000e400ff0e7b82 */ /* 0x000ea20000000a00 */
[----:B0-----:R-:W-:-:S05]  /*0550*/  IMAD.WIDE R30, R23, 0x4, R30 ;  /* 0x00000004171e7825 */ /* 0x001fca00078e021e */
[----:B------:R0:W3:Y:S01]  /*0560*/  LDG.E R4, desc[UR28][R30.64] ;  /* 0x0000001c1e047981 */ /* 0x0000e2000c1e1900 */
[----:B------:R-:W-:-:S04]  /*0570*/  IMAD.WIDE R32, R5, 0x4, R30 ;  /* 0x0000000405207825 */ /* 0x000fc800078e021e */
[----:B-1----:R-:W-:Y:S01]  /*0580*/  IMAD.WIDE R12, R23, 0x4, R12 ;  /* 0x00000004170c7825 */ /* 0x002fe200078e020c */
[----:B------:R1:W3:Y:S03]  /*0590*/  LDG.E R7, desc[UR28][R32.64] ;  /* 0x0000001c20077981 */ /* 0x0002e6000c1e1900 */
[----:B------:R-:W-:-:S04]  /*05a0*/  IMAD.WIDE R10, R5, 0x4, R32 ;  /* 0x00000004050a7825 */ /* 0x000fc800078e0220 */
[----:B--2---:R-:W-:-:S04]  /*05b0*/  IMAD.WIDE R14, R23, 0x4, R14 ;  /* 0x00000004170e7825 */ /* 0x004fc800078e020e */
[C---:B------:R-:W-:Y:S02]  /*05c0*/  IMAD.WIDE R18, R5.reuse, 0x4, R12 ;  /* 0x0000000405127825 */ /* 0x040fe400078e020c */
[----:B------:R-:W2:Y:S02]  /*05d0*/  LDG.E R13, desc[UR28][R12.64] ;  /* 0x0000001c0c0d7981 */ /* 0x000ea4000c1e1900 */
[C---:B------:R-:W-:Y:S02]  /*05e0*/  IMAD.WIDE R20, R5.reuse, 0x4, R14 ;  /* 0x0000000405147825 */ /* 0x040fe400078e020e */
[----:B------:R-:W4:Y:S02]  /*05f0*/  LDG.E R14, desc[UR28][R14.64] ;  /* 0x0000001c0e0e7981 */ /* 0x000f24000c1e1900 */
[C---:B------:R-:W-:Y:S02]  /*0600*/  IMAD.WIDE R24, R5.reuse, 0x4, R18 ;  /* 0x0000000405187825 */ /* 0x040fe400078e0212 */
[----:B------:R-:W2:Y:S02]  /*0610*/  LDG.E R18, desc[UR28][R18.64] ;  /* 0x0000001c12127981 */ /* 0x000ea4000c1e1900 */
[----:B------:R-:W-:-:S02]  /*0620*/  IMAD.WIDE R26, R5, 0x4, R20 ;  /* 0x00000004051a7825 */ /* 0x000fc400078e0214 */
[----:B------:R-:W4:Y:S02]  /*0630*/  LDG.E R21, desc[UR28][R20.64] ;  /* 0x0000001c14157981 */ /* 0x000f24000c1e1900 */
[C---:B------:R-:W-:Y:S02]  /*0640*/  IMAD.WIDE R16, R5.reuse, 0x4, R10 ;  /* 0x0000000405107825 */ /* 0x040fe400078e020a */
[----:B------:R-:W5:Y:S02]  /*0650*/  LDG.E R10, desc[UR28][R10.64] ;  /* 0x0000001c0a0a7981 */ /* 0x000f64000c1e1900 */
[C---:B0-----:R-:W-:Y:S02]  /*0660*/  IMAD.WIDE R30, R5.reuse, 0x4, R24 ;  /* 0x00000004051e7825 */ /* 0x041fe400078e0218 */
[----:B------:R-:W5:Y:S02]  /*0670*/  LDG.E R17, desc[UR28][R16.64] ;  /* 0x0000001c10117981 */ /* 0x000f64000c1e1900 */
[----:B-1----:R-:W-:-:S02]  /*0680*/  IMAD.WIDE R32, R5, 0x4, R26 ;  /* 0x0000000405207825 */ /* 0x002fc400078e021a */
[----:B------:R-:W5:Y:S04]  /*0690*/  LDG.E R29, desc[UR28][R24.64] ;  /* 0x0000001c181d7981 */ /* 0x000f68000c1e1900 */
[----:B------:R-:W5:Y:S04]  /*06a0*/  LDG.E R30, desc[UR28][R30.64] ;  /* 0x0000001c1e1e7981 */ /* 0x000f68000c1e1900 */
[----:B------:R-:W5:Y:S04]  /*06b0*/  LDG.E R26, desc[UR28][R26.64] ;  /* 0x0000001c1a1a7981 */ /* 0x000f68000c1e1900 */
[----:B------:R-:W5:Y:S01]  /*06c0*/  LDG.E R32, desc[UR28][R32.64] ;  /* 0x0000001c20207981 */ /* 0x000f62000c1e1900 */
[----:B------:R-:W-:-:S04]  /*06d0*/  LEA R23, R5, R23, 0x2 ;  /* 0x0000001705177211 */ /* 0x000fc800078e10ff */
[----:B------:R-:W-:Y:S02]  /*06e0*/  ISETP.GE.AND P0, PT, R23, UR6, PT ;  /* 0x0000000617007c0c */ /* 0x000fe4000bf06270 */
[-CC-:B---3--:R-:W-:Y:S02]  /*06f0*/  FMNMX3 R3, R3, R4.reuse, R7.reuse, PT ;  /* 0x0000000403037276 */ /* 0x188fe40003800007 */
[----:B------:R-:W-:Y:S02]  /*0700*/  FMNMX3 R28, R28, R4, R7, !PT ;  /* 0x000000041c1c7276 */ /* 0x000fe40007800007 */
[-CC-:B--2---:R-:W-:Y:S02]  /*0710*/  FMNMX3 R2, R2, R13.reuse, R18.reuse, PT ;  /* 0x0000000d02027276 */ /* 0x184fe40003800012 */
[----:B------:R-:W-:Y:S02]  /*0720*/  FMNMX3 R22, R22, R13, R18, !PT ;  /* 0x0000000d16167276 */ /* 0x000fe40007800012 */
[----:B----4-:R-:W-:-:S02]  /*0730*/  FMNMX3 R7, R8, R14, R21, PT ;  /* 0x0000000e08077276 */ /* 0x010fc40003800015 */
[----:B------:R-:W-:Y:S02]  /*0740*/  FMNMX3 R9, R9, R14, R21, !PT ;  /* 0x0000000e09097276 */ /* 0x000fe40007800015 */
[-CC-:B-----5:R-:W-:Y:S02]  /*0750*/  FMNMX3 R3, R3, R10.reuse, R17.reuse, PT ;  /* 0x0000000a03037276 */ /* 0x1a0fe40003800011 */
[----:B------:R-:W-:Y:S02]  /*0760*/  FMNMX3 R28, R28, R10, R17, !PT ;  /* 0x0000000a1c1c7276 */ /* 0x000fe40007800011 */
[-CC-:B------:R-:W-:Y:S02]  /*0770*/  FMNMX3 R2, R2, R29.reuse, R30.reuse, PT ;  /* 0x0000001d02027276 */ /* 0x180fe4000380001e */
[----:B------:R-:W-:Y:S02]  /*0780*/  FMNMX3 R22, R22, R29, R30, !PT ;  /* 0x0000001d16167276 */ /* 0x000fe4000780001e */
[----:B------:R-:W-:-:S02]  /*0790*/  FMNMX3 R8, R7, R26, R32, PT ;  /* 0x0000001a07087276 */ /* 0x000fc40003800020 */
[----:B------:R-:W-:Y:S01]  /*07a0*/  FMNMX3 R9, R9, R26, R32, !PT ;  /* 0x0000001a09097276 */ /* 0x000fe20007800020 */
[----:B------:R-:W-:Y:S06]  /*07b0*/  @!P0 BRA `(.L_x_139) ;  /* 0xfffffffc00588947 */ /* 0x000fec000383ffff */
.L_x_135:
[----:B------:R-:W-:Y:S05]  /*07c0*/  BSYNC.RECONVERGENT B0 ;  /* 0x0000000000007941 */ /* 0x000fea0003800200 */
.L_x_134:
[----:B------:R-:W0:Y:S01]  /*07d0*/  S2UR UR9, SR_CgaCtaId ;  /* 0x00000000000979c3 */ /* 0x000e220000008800 */
[----:B------:R-:W-:Y:S01]  /*07e0*/  UMOV UR4, 0x400 ;  /* 0x0000040000047882 */ /* 0x000fe20000000000 */
[----:B------:R-:W-:Y:S01]  /*07f0*/  ISETP.GE.U32.AND P0, PT, R6, 0x2, PT ;  /* 0x000000020600780c */ /* 0x000fe20003f06070 */
[----:B------:R-:W-:Y:S02]  /*0800*/  UIADD3 UR5, UPT, UPT, UR4, 0x400, URZ ;  /* 0x0000040004057890 */ /* 0x000fe4000fffe0ff */
[----:B------:R-:W-:Y:S02]  /*0810*/  UIADD3 UR6, UPT, UPT, UR4, 0x800, URZ ;  /* 0x0000080004067890 */ /* 0x000fe4000fffe0ff */
[----:B------:R-:W-:Y:S02]  /*0820*/  UIADD3 UR7, UPT, UPT, UR4, 0xc00, URZ ;  /* 0x00000c0004077890 */ /* 0x000fe4000fffe0ff */
[----:B------:R-:W-:Y:S02]  /*0830*/  UIADD3 UR8, UPT, UPT, UR4, 0x1000, URZ ;  /* 0x0000100004087890 */ /* 0x000fe4000fffe0ff */
[----:B0-----:R-:W-:-:S02]  /*0840*/  ULEA UR11, UR9, UR4, 0x18 ;  /* 0x00000004090b7291 */ /* 0x001fc4000f8ec0ff */
[----:B------:R-:W-:Y:S02]  /*0850*/  UIADD3 UR4, UPT, UPT, UR4, 0x1400, URZ ;  /* 0x0000140004047890 */ /* 0x000fe4000fffe0ff */
[----:B------:R-:W-:Y:S02]  /*0860*/  ULEA UR5, UR9, UR5, 0x18 ;  /* 0x0000000509057291 */ /* 0x000fe4000f8ec0ff */
[----:B------:R-:W-:Y:S01]  /*0870*/  ULEA UR6, UR9, UR6, 0x18 ;  /* 0x0000000609067291 */ /* 0x000fe2000f8ec0ff */
[C---:B------:R-:W-:Y:S01]  /*0880*/  LEA R4, R0.reuse, UR11, 0x2 ;  /* 0x0000000b00047c11 */ /* 0x040fe2000f8e10ff */
[----:B------:R-:W-:Y:S02]  /*0890*/  ULEA UR7, UR9, UR7, 0x18 ;  /* 0x0000000709077291 */ /* 0x000fe4000f8ec0ff */
[----:B------:R-:W-:Y:S01]  /*08a0*/  ULEA UR8, UR9, UR8, 0x18 ;  /* 0x0000000809087291 */ /* 0x000fe2000f8ec0ff */
[C---:B------:R-:W-:Y:S01]  /*08b0*/  LEA R5, R0.reuse, UR5, 0x2 ;  /* 0x0000000500057c11 */ /* 0x040fe2000f8e10ff */
[----:B------:R-:W-:Y:S01]  /*08c0*/  ULEA UR4, UR9, UR4, 0x18 ;  /* 0x0000000409047291 */ /* 0x000fe2000f8ec0ff */
[C---:B------:R-:W-:Y:S01]  /*08d0*/  LEA R7, R0.reuse, UR6, 0x2 ;  /* 0x0000000600077c11 */ /* 0x040fe2000f8e10ff */
[----:B------:R0:W-:Y:S01]  /*08e0*/  STS [R4], R3 ;  /* 0x0000000304007388 */ /* 0x0001e20000000800 */
[----:B------:R-:W-:-:S02]  /*08f0*/  LEA R11, R0, UR7, 0x2 ;  /* 0x00000007000b7c11 */ /* 0x000fc4000f8e10ff */
[C---:B------:R-:W-:Y:S01]  /*0900*/  LEA R13, R0.reuse, UR8, 0x2 ;  /* 0x00000008000d7c11 */ /* 0x040fe2000f8e10ff */
[----:B------:R0:W-:Y:S01]  /*0910*/  STS [R5], R2 ;  /* 0x0000000205007388 */ /* 0x0001e20000000800 */
[----:B------:R-:W-:-:S03]  /*0920*/  LEA R10, R0, UR4, 0x2 ;  /* 0x00000004000a7c11 */ /* 0x000fc6000f8e10ff */
[----:B------:R0:W-:Y:S04]  /*0930*/  STS [R7], R8 ;  /* 0x0000000807007388 */ /* 0x0001e80000000800 */
[----:B------:R0:W-:Y:S04]  /*0940*/  STS [R11], R28 ;  /* 0x0000001c0b007388 */ /* 0x0001e80000000800 */
[----:B------:R0:W-:Y:S04]  /*0950*/  STS [R13], R22 ;  /* 0x000000160d007388 */ /* 0x0001e80000000800 */
[----:B------:R0:W-:Y:S01]  /*0960*/  STS [R10], R9 ;  /* 0x000000090a007388 */ /* 0x0001e20000000800 */
[----:B------:R-:W-:Y:S06]  /*0970*/  BAR.SYNC.DEFER_BLOCKING 0x0 ;  /* 0x0000000000007b1d */ /* 0x000fec0000010000 */
[----:B------:R-:W-:Y:S05]  /*0980*/  @!P0 BRA `(.L_x_140) ;  /* 0x00000000009c8947 */ /* 0x000fea0003800000 */
.L_x_143:
[----:B0-----:R-:W-:Y:S01]  /*0990*/  SHF.R.U32.HI R2, RZ, 0x1, R6 ;  /* 0x00000001ff027819 */ /* 0x001fe20000011606 */
[----:B------:R-:W-:Y:S03]  /*09a0*/  BSSY.RECONVERGENT B0, `(.L_x_141) ;  /* 0x0000021000007945 */ /* 0x000fe60003800200 */
[----:B------:R-:W-:-:S13]  /*09b0*/  ISETP.GE.U32.AND P0, PT, R0, R2, PT ;  /* 0x000000020000720c */ /* 0x000fda0003f06070 */
[----:B------:R-:W-:Y:S05]  /*09c0*/  @P0 BRA `(.L_x_142) ;  /* 0x0000000000780947 */ /* 0x000fea0003800000 */
[C---:B------:R-:W-:Y:S01]  /*09d0*/  IMAD R8, R2.reuse, 0x4, R4 ;  /* 0x0000000402087824 */ /* 0x040fe200078e0204 */
[----:B------:R-:W-:Y:S01]  /*09e0*/  LDS R3, [R4] ;  /* 0x0000000004037984 */ /* 0x000fe20000000800 */
[C---:B------:R-:W-:Y:S02]  /*09f0*/  IMAD R12, R2.reuse, 0x4, R5 ;  /* 0x00000004020c7824 */ /* 0x040fe400078e0205 */
[C---:B------:R-:W-:Y:S02]  /*0a00*/  IMAD R15, R2.reuse, 0x4, R7 ;  /* 0x00000004020f7824 */ /* 0x040fe400078e0207 */
[----:B------:R-:W0:Y:S02]  /*0a10*/  LDS R8, [R8] ;  /* 0x0000000008087984 */ /* 0x000e240000000800 */
[----:B0-----:R-:W-:Y:S02]  /*0a20*/  FMNMX R3, R3, R8, PT ;  /* 0x0000000803037209 */ /* 0x001fe40003800000 */
[----:B------:R-:W-:-:S03]  /*0a30*/  LEA R8, R2, R11, 0x2 ;  /* 0x0000000b02087211 */ /* 0x000fc600078e10ff */
[----:B------:R-:W-:Y:S04]  /*0a40*/  STS [R4], R3 ;  /* 0x0000000304007388 */ /* 0x000fe80000000800 */
[----:B------:R-:W-:Y:S04]  /*0a50*/  LDS R12, [R12] ;  /* 0x000000000c0c7984 */ /* 0x000fe80000000800 */
[----:B------:R-:W0:Y:S02]  /*0a60*/  LDS R9, [R5] ;  /* 0x0000000005097984 */ /* 0x000e240000000800 */
[----:B0-----:R-:W-:-:S05]  /*0a70*/  FMNMX R14, R9, R12, PT ;  /* 0x0000000c090e7209 */ /* 0x001fca0003800000 */
[----:B------:R-:W-:Y:S04]  /*0a80*/  STS [R5], R14 ;  /* 0x0000000e05007388 */ /* 0x000fe80000000800 */
[----:B------:R0:W-:Y:S04]  /*0a90*/  LDS R16, [R15] ;  /* 0x000000000f107984 */ /* 0x0001e80000000800 */
[----:B------:R-:W1:Y:S01]  /*0aa0*/  LDS R9, [R7] ;  /* 0x0000000007097984 */ /* 0x000e620000000800 */
[C---:B0-----:R-:W-:Y:S01]  /*0ab0*/  IMAD R15, R2.reuse, 0x4, R10 ;  /* 0x00000004020f7824 */ /* 0x041fe200078e020a */
[----:B-1----:R-:W-:Y:S01]  /*0ac0*/  FMNMX R16, R9, R16, PT ;  /* 0x0000001009107209 */ /* 0x002fe20003800000 */
[----:B------:R-:W-:-:S04]  /*0ad0*/  IMAD R9, R2, 0x4, R13 ;  /* 0x0000000402097824 */ /* 0x000fc800078e020d */
[----:B------:R-:W-:Y:S04]  /*0ae0*/  STS [R7], R16 ;  /* 0x0000001007007388 */ /* 0x000fe80000000800 */
[----:B------:R-:W-:Y:S04]  /*0af0*/  LDS R8, [R8] ;  /* 0x0000000008087984 */ /* 0x000fe80000000800 */
[----:B------:R-:W0:Y:S02]  /*0b00*/  LDS R3, [R11] ;  /* 0x000000000b037984 */ /* 0x000e240000000800 */
[----:B0-----:R-:W-:-:S05]  /*0b10*/  FMNMX R12, R3, R8, !PT ;  /* 0x00000008030c7209 */ /* 0x001fca0007800000 */
        /* <DEDUP_REMOVED lines=8> */
[----:B------:R0:W-:Y:S02]  /*0ba0*/  STS [R10], R3 ;  /* 0x000000030a007388 */ /* 0x0001e40000000800 */
.L_x_142:
[----:B------:R-:W-:Y:S05]  /*0bb0*/  BSYNC.RECONVERGENT B0 ;  /* 0x0000000000007941 */ /* 0x000fea0003800200 */
.L_x_141:
[----:B------:R-:W-:Y:S01]  /*0bc0*/  BAR.SYNC.DEFER_BLOCKING 0x0 ;  /* 0x0000000000007b1d */ /* 0x000fe20000010000 */
[----:B------:R-:W-:Y:S01]  /*0bd0*/  ISETP.GT.U32.AND P0, PT, R6, 0x3, PT ;  /* 0x000000030600780c */ /* 0x000fe20003f04070 */
[----:B------:R-:W-:-:S12]  /*0be0*/  IMAD.MOV.U32 R6, RZ, RZ, R2 ;  /* 0x000000ffff067224 */ /* 0x000fd800078e0002 */
[----:B------:R-:W-:Y:S05]  /*0bf0*/  @P0 BRA `(.L_x_143) ;  /* 0xfffffffc00640947 */ /* 0x000fea000383ffff */
.L_x_140:
[----:B------:R-:W-:-:S13]  /*0c00*/  ISETP.NE.AND P0, PT, R0, RZ, PT ;  /* 0x000000ff0000720c */ /* 0x000fda0003f05270 */
[----:B------:R-:W-:Y:S05]  /*0c10*/  @P0 EXIT ;  /* 0x000000000000094d */ /* 0x000fea0003800000 */
[----:B------:R-:W1:Y:S01]  /*0c20*/  S2UR UR5, SR_CgaCtaId ;  /* 0x00000000000579c3 */ /* 0x000e620000008800 */
[----:B------:R-:W-:Y:S01]  /*0c30*/  UMOV UR4, 0x400 ;  /* 0x0000040000047882 */ /* 0x000fe20000000000 */
[----:B------:R-:W2:Y:S01]  /*0c40*/  LDCU.128 UR16, c[0x0][0x3a0] ;  /* 0x00007400ff1077ac */ /* 0x000ea20008000c00 */
[----:B------:R-:W-:Y:S01]  /*0c50*/  HFMA2 R29, -RZ, RZ, 0, 5.9604644775390625e-08 ;  /* 0x00000001ff1d7431 */ /* 0x000fe200000001ff */
[----:B------:R-:W3:Y:S04]  /*0c60*/  LDCU.128 UR20, c[0x0][0x3b0] ;  /* 0x00007600ff1477ac */ /* 0x000ee80008000c00 */
[----:B0-----:R-:W0:Y:S01]  /*0c70*/  LDC.64 R2, c[0x0][0x3d0] ;  /* 0x0000f400ff027b82 */ /* 0x001e220000000a00 */
[----:B------:R-:W4:Y:S01]  /*0c80*/  LDCU.128 UR24, c[0x0][0x3c0] ;  /* 0x00007800ff1877ac */ /* 0x000f220008000c00 */
[----:B--2---:R-:W-:-:S02]  /*0c90*/  UIMAD.WIDE.U32 UR6, UR10, 0x4, UR18 ;  /* 0x000000040a0678a5 */ /* 0x004fc4000f8e0012 */
[----:B-1----:R-:W-:Y:S02]  /*0ca0*/  ULEA UR4, UR5, UR4, 0x18 ;  /* 0x0000000405047291 */ /* 0x002fe4000f8ec0ff */
[----:B---3--:R-:W-:Y:S02]  /*0cb0*/  UIMAD.WIDE.U32 UR8, UR10, 0x4, UR20 ;  /* 0x000000040a0878a5 */ /* 0x008fe4000f8e0014 */
[----:B------:R-:W-:Y:S01]  /*0cc0*/  IMAD.U32 R6, RZ, RZ, UR6 ;  /* 0x00000006ff067e24 */ /* 0x000fe2000f8e00ff */
[----:B------:R-:W-:Y:S01]  /*0cd0*/  UIMAD.WIDE.U32 UR12, UR10, 0x4, UR22 ;  /* 0x000000040a0c78a5 */ /* 0x000fe2000f8e0016 */
[----:B------:R-:W-:Y:S01]  /*0ce0*/  IMAD.U32 R7, RZ, RZ, UR7 ;  /* 0x00000007ff077e24 */ /* 0x000fe2000f8e00ff */
[----:B----4-:R-:W-:Y:S01]  /*0cf0*/  UIMAD.WIDE.U32 UR14, UR10, 0x4, UR24 ;  /* 0x000000040a0e78a5 */ /* 0x010fe2000f8e0018 */
[----:B------:R-:W-:Y:S01]  /*0d00*/  MOV R8, UR8 ;  /* 0x0000000800087c02 */ /* 0x000fe20008000f00 */
[----:B------:R-:W1:Y:S01]  /*0d10*/  LDS R17, [UR4] ;  /* 0x00000004ff117984 */ /* 0x000e620008000800 */
[----:B------:R-:W-:-:S02]  /*0d20*/  IMAD.U32 R9, RZ, RZ, UR9 ;  /* 0x00000009ff097e24 */ /* 0x000fc4000f8e00ff */
[----:B------:R-:W-:Y:S01]  /*0d30*/  IMAD.U32 R10, RZ, RZ, UR12 ;  /* 0x0000000cff0a7e24 */ /* 0x000fe2000f8e00ff */
[----:B------:R-:W2:Y:S01]  /*0d40*/  LDS R19, [UR4+0x400] ;  /* 0x00040004ff137984 */ /* 0x000ea20008000800 */
[----:B------:R-:W-:Y:S01]  /*0d50*/  IMAD.U32 R11, RZ, RZ, UR13 ;  /* 0x0000000dff0b7e24 */ /* 0x000fe2000f8e00ff */
[----:B------:R-:W-:Y:S01]  /*0d60*/  MOV R12, UR14 ;  /* 0x0000000e000c7c02 */ /* 0x000fe20008000f00 */
[----:B------:R-:W-:Y:S01]  /*0d70*/  IMAD.U32 R13, RZ, RZ, UR15 ;  /* 0x0000000fff0d7e24 */ /* 0x000fe2000f8e00ff */
[----:B------:R-:W3:Y:S04]  /*0d80*/  LDS R21, [UR4+0x800] ;  /* 0x00080004ff157984 */ /* 0x000ee80008000800 */
[----:B------:R-:W4:Y:S04]  /*0d90*/  LDS R23, [UR4+0xc00] ;  /* 0x000c0004ff177984 */ /* 0x000f280008000800 */
[----:B------:R-:W5:Y:S04]  /*0da0*/  LDS R25, [UR4+0x1000] ;  /* 0x00100004ff197984 */ /* 0x000f680008000800 */
[----:B------:R-:W0:Y:S01]  /*0db0*/  LDS R27, [UR4+0x1400] ;  /* 0x00140004ff1b7984 */ /* 0x000e220008000800 */
[----:B------:R-:W-:-:S06]  /*0dc0*/  UIMAD.WIDE.U32 UR4, UR10, 0x4, UR16 ;  /* 0x000000040a0478a5 */ /* 0x000fcc000f8e0010 */
[----:B------:R-:W-:Y:S01]  /*0dd0*/  MOV R4, UR4 ;  /* 0x0000000400047c02 */ /* 0x000fe20008000f00 */
[----:B------:R-:W-:Y:S01]  /*0de0*/  IMAD.U32 R5, RZ, RZ, UR5 ;  /* 0x00000005ff057e24 */ /* 0x000fe2000f8e00ff */
[----:B------:R-:W-:-:S06]  /*0df0*/  UIMAD.WIDE.U32 UR4, UR10, 0x4, UR26 ;  /* 0x000000040a0478a5 */ /* 0x000fcc000f8e001a */
[----:B------:R-:W-:Y:S02]  /*0e00*/  IMAD.U32 R14, RZ, RZ, UR4 ;  /* 0x00000004ff0e7e24 */ /* 0x000fe4000f8e00ff */
[----:B------:R-:W-:Y:S01]  /*0e10*/  IMAD.U32 R15, RZ, RZ, UR5 ;  /* 0x00000005ff0f7e24 */ /* 0x000fe2000f8e00ff */
[----:B-1----:R1:W-:Y:S04]  /*0e20*/  STG.E desc[UR28][R4.64], R17 ;  /* 0x0000001104007986 */ /* 0x0023e8000c10191c */
[----:B--2---:R1:W-:Y:S04]  /*0e30*/  STG.E desc[UR28][R6.64], R19 ;  /* 0x0000001306007986 */ /* 0x0043e8000c10191c */
[----:B---3--:R1:W-:Y:S04]  /*0e40*/  STG.E desc[UR28][R8.64], R21 ;  /* 0x0000001508007986 */ /* 0x0083e8000c10191c */
[----:B----4-:R1:W-:Y:S04]  /*0e50*/  STG.E desc[UR28][R10.64], R23 ;  /* 0x000000170a007986 */ /* 0x0103e8000c10191c */
[----:B-----5:R1:W-:Y:S04]  /*0e60*/  STG.E desc[UR28][R12.64], R25 ;  /* 0x000000190c007986 */ /* 0x0203e8000c10191c */
[----:B0-----:R1:W-:Y:S01]  /*0e70*/  STG.E desc[UR28][R14.64], R27 ;  /* 0x0000001b0e007986 */ /* 0x0013e2000c10191c */
[----:B------:R-:W-:Y:S06]  /*0e80*/  MEMBAR.SC.GPU ;  /* 0x0000000000007992 */ /* 0x000fec0000002000 */
[----:B------:R-:W-:-:S00]  /*0e90*/  ERRBAR ;  /* 0x00000000000079ab */ /* 0x000fc00000000000 */
[----:B------:R-:W-:Y:S06]  /*0ea0*/  CGAERRBAR ;  /* 0x00000000000075ab */ /* 0x000fec0000000000 */
[----:B------:R-:W-:Y:S04]  /*0eb0*/  CCTL.IVALL ;  /* 0x00000000ff00798f */ /* 0x000fe80002000000 */
[----:B------:R-:W2:Y:S01]  /*0ec0*/  ATOMG.E.ADD.STRONG.GPU PT, R2, desc[UR28][R2.64], R29 ;  /* 0x8000001d020279a8 */ /* 0x000ea200081ef11c */
[----:B------:R-:W-:-:S06]  /*0ed0*/  UIADD3 UR4, UPT, UPT, UR30, -0x1, URZ ;  /* 0xffffffff1e047890 */ /* 0x000fcc000fffe0ff */
[----:B--2---:R-:W-:-:S13]  /*0ee0*/  ISETP.NE.AND P0, PT, R2, UR4, PT ;  /* 0x0000000402007c0c */ /* 0x004fda000bf05270 */
[----:B-1----:R-:W-:Y:S05]  /*0ef0*/  @P0 EXIT ;  /* 0x000000000000094d */ /* 0x002fea0003800000 */
[----:B------:R-:W-:Y:S01]  /*0f00*/  UISETP.GE.U32.AND UP0, UPT, UR30, 0x8, UPT ;  /* 0x000000081e00788c */ /* 0x000fe2000bf06070 */
[----:B------:R-:W-:Y:S02]  /*0f10*/  HFMA2 R18, -RZ, RZ, -10824, -13904 ;  /* 0xf149f2caff127431 */ /* 0x000fe400000001ff */
[----:B------:R-:W-:Y:S01]  /*0f20*/  IMAD.MOV.U32 R11, RZ, RZ, 0x7149f2ca ;  /* 0x7149f2caff0b7424 */ /* 0x000fe200078e00ff */
[----:B------:R-:W-:Y:S01]  /*0f30*/  ULOP3.LUT UR33, UR30, 0x7, URZ, 0xc0, !UPT ;  /* 0x000000071e217892 */ /* 0x000fe2000f8ec0ff */
[----:B------:R-:W-:Y:S01]  /*0f40*/  IMAD.MOV.U32 R21, RZ, RZ, -0xeb60d36 ;  /* 0xf149f2caff157424 */ /* 0x000fe200078e00ff */
[----:B------:R-:W-:Y:S01]  /*0f50*/  UMOV UR4, URZ ;  /* 0x000000ff00047c82 */ /* 0x000fe20008000000 */
[----:B------:R-:W-:Y:S02]  /*0f60*/  IMAD.MOV.U32 R20, RZ, RZ, -0xeb60d36 ;  /* 0xf149f2caff147424 */ /* 0x000fe400078e00ff */
[----:B------:R-:W-:Y:S02]  /*0f70*/  IMAD.MOV.U32 R9, RZ, RZ, 0x7149f2ca ;  /* 0x7149f2caff097424 */ /* 0x000fe400078e00ff */
[----:B------:R-:W-:Y:S01]  /*0f80*/  IMAD.MOV.U32 R7, RZ, RZ, 0x7149f2ca ;  /* 0x7149f2caff077424 */ /* 0x000fe200078e00ff */
[----:B------:R-:W-:Y:S06]  /*0f90*/  BRA.U !UP0, `(.L_x_144) ;  /* 0x0000000908007547 */ /* 0x000fec000b800000 */
[----:B------:R-:W0:Y:S01]  /*0fa0*/  LDCU.128 UR12, c[0x0][0x3a0] ;  /* 0x00007400ff0c77ac */ /* 0x000e220008000c00 */
[----:B------:R-:W-:Y:S01]  /*0fb0*/  IMAD.MOV.U32 R11, RZ, RZ, 0x7149f2ca ;  /* 0x7149f2caff0b7424 */ /* 0x000fe200078e00ff */
[----:B------:R-:W-:Y:S01]  /*0fc0*/  MOV R21, 0xf149f2ca ;  /* 0xf149f2ca00157802 */ /* 0x000fe20000000f00 */
[----:B------:R-:W1:Y:S01]  /*0fd0*/  LDCU.128 UR8, c[0x0][0x3b0] ;  /* 0x00007600ff0877ac */ /* 0x000e620008000c00 */
[----:B------:R-:W2:Y:S01]  /*0fe0*/  LDCU.128 UR4, c[0x0][0x3c0] ;  /* 0x00007800ff0477ac */ /* 0x000ea20008000c00 */
[----:B0-----:R-:W-:Y:S02]  /*0ff0*/  UIADD3 UR31, UP0, UPT, UR12, 0x10, URZ ;  /* 0x000000100c1f7890 */ /* 0x001fe4000ff1e0ff */
[----:B------:R-:W-:Y:S02]  /*1000*/  UIADD3 UR14, UP1, UPT, UR14, 0x10, URZ ;  /* 0x000000100e0e7890 */ /* 0x000fe4000ff3e0ff */
[----:B------:R-:W-:Y:S02]  /*1010*/  UIADD3.X UR32, UPT, UPT, URZ, UR13, URZ, UP0, !UPT ;  /* 0x0000000dff207290 */ /* 0x000fe400087fe4ff */
[----:B------:R-:W-:Y:S01]  /*1020*/  UIADD3.X UR15, UPT, UPT, URZ, UR15, URZ, UP1, !UPT ;  /* 0x0000000fff0f7290 */ /* 0x000fe20008ffe4ff */
[----:B------:R-:W-:Y:S01]  /*1030*/  IMAD.U32 R10, RZ, RZ, UR31 ;  /* 0x0000001fff0a7e24 */ /* 0x000fe2000f8e00ff */
[----:B-1----:R-:W-:Y:S01]  /*1040*/  UIADD3 UR12, UP0, UPT, UR8, 0x10, URZ ;  /* 0x00000010080c7890 */ /* 0x002fe2000ff1e0ff */
[----:B------:R-:W-:Y:S01]  /*1050*/  IMAD.U32 R8, RZ, RZ, UR14 ;  /* 0x0000000eff087e24 */ /* 0x000fe2000f8e00ff */
[----:B------:R-:W-:Y:S01]  /*1060*/  UIADD3 UR10, UP1, UPT, UR10, 0x10, URZ ;  /* 0x000000100a0a7890 */ /* 0x000fe2000ff3e0ff */
[----:B------:R-:W-:Y:S01]  /*1070*/  IMAD.U32 R5, RZ, RZ, UR32 ;  /* 0x00000020ff057e24 */ /* 0x000fe2000f8e00ff */
[----:B--2---:R-:W-:Y:S01]  /*1080*/  UIADD3 UR8, UP2, UPT, UR4, 0x10, URZ ;  /* 0x0000001004087890 */ /* 0x004fe2000ff5e0ff */
[----:B------:R-:W-:Y:S01]  /*1090*/  MOV R3, UR15 ;  /* 0x0000000f00037c02 */ /* 0x000fe20008000f00 */
[----:B------:R-:W-:Y:S01]  /*10a0*/  UIADD3 UR6, UP3, UPT, UR6, 0x10, URZ ;  /* 0x0000001006067890 */ /* 0x000fe2000ff7e0ff */
[----:B------:R-:W-:Y:S01]  /*10b0*/  IMAD.U32 R6, RZ, RZ, UR12 ;  /* 0x0000000cff067e24 */ /* 0x000fe2000f8e00ff */
[----:B------:R-:W-:Y:S01]  /*10c0*/  UIADD3.X UR13, UPT, UPT, URZ, UR9, URZ, UP0, !UPT ;  /* 0x00000009ff0d7290 */ /* 0x000fe200087fe4ff */
[----:B------:R-:W-:Y:S01]  /*10d0*/  MOV R4, UR10 ;  /* 0x0000000a00047c02 */ /* 0x000fe20008000f00 */
[----:B------:R-:W-:Y:S01]  /*10e0*/  UIADD3.X UR11, UPT, UPT, URZ, UR11, URZ, UP1, !UPT ;  /* 0x0000000bff0b7290 */ /* 0x000fe20008ffe4ff */
[----:B------:R-:W-:Y:S01]  /*10f0*/  IMAD.U32 R2, RZ, RZ, UR8 ;  /* 0x00000008ff027e24 */ /* 0x000fe2000f8e00ff */
[----:B------:R-:W-:Y:S01]  /*1100*/  UIADD3.X UR9, UPT, UPT, URZ, UR5, URZ, UP2, !UPT ;  /* 0x00000005ff097290 */ /* 0x000fe200097fe4ff */
[----:B------:R-:W-:Y:S01]  /*1110*/  IMAD.U32 R0, RZ, RZ, UR6 ;  /* 0x00000006ff007e24 */ /* 0x000fe2000f8e00ff */
[----:B------:R-:W-:Y:S01]  /*1120*/  UIADD3.X UR7, UPT, UPT, URZ, UR7, URZ, UP3, !UPT ;  /* 0x00000007ff077290 */ /* 0x000fe20009ffe4ff */
[----:B------:R-:W-:Y:S01]  /*1130*/  IMAD.U32 R13, RZ, RZ, UR13 ;  /* 0x0000000dff0d7e24 */ /* 0x000fe2000f8e00ff */
[----:B------:R-:W-:Y:S01]  /*1140*/  ULOP3.LUT UR5, UR30, 0xfffffff8, URZ, 0xc0, !UPT ;  /* 0xfffffff81e057892 */ /* 0x000fe2000f8ec0ff */
[----:B------:R-:W-:Y:S01]  /*1150*/  IMAD.U32 R15, RZ, RZ, UR11 ;  /* 0x0000000bff0f7e24 */ /* 0x000fe2000f8e00ff */
[----:B------:R-:W-:Y:S01]  /*1160*/  ULOP3.LUT UR4, UR30, 0x7ffffff8, URZ, 0xc0, !UPT ;  /* 0x7ffffff81e047892 */ /* 0x000fe2000f8ec0ff */
[----:B------:R-:W-:Y:S01]  /*1170*/  IMAD.U32 R17, RZ, RZ, UR9 ;  /* 0x00000009ff117e24 */ /* 0x000fe2000f8e00ff */
[----:B------:R-:W-:Y:S01]  /*1180*/  MOV R19, UR7 ;  /* 0x0000000700137c02 */ /* 0x000fe20008000f00 */
[----:B------:R-:W-:-:S12]  /*1190*/  UIADD3 UR5, UPT, UPT, -UR5, URZ, URZ ;  /* 0x000000ff05057290 */ /* 0x000fd8000fffe1ff */
.L_x_145:
[----:B------:R-:W-:Y:S01]  /*11a0*/  IMAD.MOV.U32 R30, RZ, RZ, R10 ;  /* 0x000000ffff1e7224 */ /* 0x000fe200078e000a */
[----:B------:R-:W-:Y:S01]  /*11b0*/  MOV R29, R3 ;  /* 0x00000003001d7202 */ /* 0x000fe20000000f00 */
[----:B------:R-:W-:Y:S02]  /*11c0*/  IMAD.MOV.U32 R31, RZ, RZ, R5 ;  /* 0x000000ffff1f7224 */ /* 0x000fe400078e0005 */
[----:B------:R-:W-:Y:S02]  /*11d0*/  IMAD.MOV.U32 R28, RZ, RZ, R8 ;  /* 0x000000ffff1c7224 */ /* 0x000fe400078e0008 */
[----:B------:R-:W-:Y:S01]  /*11e0*/  IMAD.MOV.U32 R12, RZ, RZ, R6 ;  /* 0x000000ffff0c7224 */ /* 0x000fe200078e0006 */
[----:B------:R-:W2:Y:S01]  /*11f0*/  LDG.E R5, desc[UR28][R30.64+-0x10] ;  /* 0xfffff01c1e057981 */ /* 0x000ea2000c1e1900 */
[----:B------:R-:W-:-:S03]  /*1200*/  IMAD.MOV.U32 R14, RZ, RZ, R4 ;  /* 0x000000ffff0e7224 */ /* 0x000fc600078e0004 */
[----:B------:R-:W2:Y:S04]  /*1210*/  LDG.E R10, desc[UR28][R30.64+-0xc] ;  /* 0xfffff41c1e0a7981 */ /* 0x000ea8000c1e1900 */
[----:B------:R-:W3:Y:S04]  /*1220*/  LDG.E R3, desc[UR28][R28.64+-0x10] ;  /* 0xfffff01c1c037981 */ /* 0x000ee8000c1e1900 */
[----:B------:R-:W3:Y:S04]  /*1230*/  LDG.E R8, desc[UR28][R28.64+-0xc] ;  /* 0xfffff41c1c087981 */ /* 0x000ee8000c1e1900 */
[----:B------:R-:W4:Y:S04]  /*1240*/  LDG.E R6, desc[UR28][R12.64+-0x10] ;  /* 0xfffff01c0c067981 */ /* 0x000f28000c1e1900 */
[----:B------:R-:W4:Y:S04]  /*1250*/  LDG.E R4, desc[UR28][R12.64+-0xc] ;  /* 0xfffff41c0c047981 */ /* 0x000f28000c1e1900 */
[----:B------:R-:W5:Y:S04]  /*1260*/  LDG.E R22, desc[UR28][R14.64+-0x10] ;  /* 0xfffff01c0e167981 */ /* 0x000f68000c1e1900 */
[----:B------:R-:W5:Y:S01]  /*1270*/  LDG.E R23, desc[UR28][R14.64+-0xc] ;  /* 0xfffff41c0e177981 */ /* 0x000f62000c1e1900 */
[----:B------:R-:W-:Y:S01]  /*1280*/  MOV R32, R0 ;  /* 0x0000000000207202 */ /* 0x000fe20000000f00 */
[----:B------:R-:W-:-:S02]  /*1290*/  IMAD.MOV.U32 R33, RZ, RZ, R19 ;  /* 0x000000ffff217224 */ /* 0x000fc400078e0013 */
[----:B------:R-:W-:Y:S01]  /*12a0*/  IMAD.MOV.U32 R16, RZ, RZ, R2 ;  /* 0x000000ffff107224 */ /* 0x000fe200078e0002 */
[----:B------:R-:W5:Y:S04]  /*12b0*/  LDG.E R19, desc[UR28][R14.64+-0x8] ;  /* 0xfffff81c0e137981 */ /* 0x000f68000c1e1900 */
[----:B------:R-:W5:Y:S04]  /*12c0*/  LDG.E R2, desc[UR28][R16.64+-0xc] ;  /* 0xfffff41c10027981 */ /* 0x000f68000c1e1900 */
[----:B------:R-:W5:Y:S04]  /*12d0*/  LDG.E R0, desc[UR28][R12.64+-0x8] ;  /* 0xfffff81c0c007981 */ /* 0x000f68000c1e1900 */
[----:B------:R-:W5:Y:S04]  /*12e0*/  LDG.E R25, desc[UR28][R16.64+0x8] ;  /* 0x0000081c10197981 */ /* 0x000f68000c1e1900 */
[----:B------:R-:W5:Y:S04]  /*12f0*/  LDG.E R24, desc[UR28][R16.64+0xc] ;  /* 0x00000c1c10187981 */ /* 0x000f68000c1e1900 */
[----:B------:R-:W5:Y:S04]  /*1300*/  LDG.E R26, desc[UR28][R32.64+0x8] ;  /* 0x0000081c201a7981 */ /* 0x000f68000c1e1900 */
[----:B------:R-:W5:Y:S01]  /*1310*/  LDG.E R27, desc[UR28][R32.64+0xc] ;  /* 0x00000c1c201b7981 */ /* 0x000f62000c1e1900 */
[----:B--2---:R-:W-:-:S03]  /*1320*/  FMNMX3 R5, R7, R5, R10, PT ;  /* 0x0000000507057276 */ /* 0x004fc6000380000a */
[----:B------:R-:W2:Y:S04]  /*1330*/  LDG.E R10, desc[UR28][R30.64+-0x8] ;  /* 0xfffff81c1e0a7981 */ /* 0x000ea8000c1e1900 */
[----:B------:R-:W2:Y:S01]  /*1340*/  LDG.E R7, desc[UR28][R16.64+-0x10] ;  /* 0xfffff01c10077981 */ /* 0x000ea2000c1e1900 */
[----:B---3--:R-:W-:-:S03]  /*1350*/  FMNMX3 R3, R9, R3, R8, PT ;  /* 0x0000000309037276 */ /* 0x008fc60003800008 */
[----:B------:R-:W2:Y:S04]  /*1360*/  LDG.E R9, desc[UR28][R30.64+-0x4] ;  /* 0xfffffc1c1e097981 */ /* 0x000ea8000c1e1900 */
[----:B------:R-:W3:Y:S01]  /*1370*/  LDG.E R8, desc[UR28][R28.64+-0x4] ;  /* 0xfffffc1c1c087981 */ /* 0x000ee2000c1e1900 */
[----:B----4-:R-:W-:-:S03]  /*1380*/  FMNMX3 R4, R11, R6, R4, PT ;  /* 0x000000060b047276 */ /* 0x010fc60003800004 */
[----:B------:R-:W4:Y:S04]  /*1390*/  LDG.E R11, desc[UR28][R32.64+-0xc] ;  /* 0xfffff41c200b7981 */ /* 0x000f28000c1e1900 */
[----:B------:R-:W3:Y:S01]  /*13a0*/  LDG.E R6, desc[UR28][R28.64+-0x8] ;  /* 0xfffff81c1c067981 */ /* 0x000ee2000c1e1900 */
[----:B-----5:R-:W-:-:S03]  /*13b0*/  FMNMX3 R22, R18, R22, R23, !PT ;  /* 0x0000001612167276 */ /* 0x020fc60007800017 */
[----:B------:R-:W4:Y:S04]  /*13c0*/  LDG.E R18, desc[UR28][R32.64+-0x10] ;  /* 0xfffff01c20127981 */ /* 0x000f28000c1e1900 */
[----:B------:R-:W5:Y:S01]  /*13d0*/  LDG.E R23, desc[UR28][R14.64+0x8] ;  /* 0x0000081c0e177981 */ /* 0x000f62000c1e1900 */
[----:B--2---:R-:W-:-:S03]  /*13e0*/  FMNMX3 R5, R5, R10, R9, PT ;  /* 0x0000000a05057276 */ /* 0x004fc60003800009 */
[----:B------:R-:W2:Y:S01]  /*13f0*/  LDG.E R10, desc[UR28][R16.64+-0x4] ;  /* 0xfffffc1c100a7981 */ /* 0x000ea2000c1e1900 */
[----:B------:R-:W-:-:S03]  /*1400*/  FMNMX3 R2, R20, R7, R2, !PT ;  /* 0x0000000714027276 */ /* 0x000fc60007800002 */
[----:B------:R-:W5:Y:S04]  /*1410*/  LDG.E R7, desc[UR28][R12.64+-0x4] ;  /* 0xfffffc1c0c077981 */ /* 0x000f68000c1e1900 */
[----:B------:R-:W2:Y:S01]  /*1420*/  LDG.E R9, desc[UR28][R32.64+-0x4] ;  /* 0xfffffc1c20097981 */ /* 0x000ea2000c1e1900 */
[----:B---3--:R-:W-:-:S03]  /*1430*/  FMNMX3 R3, R3, R6, R8, PT ;  /* 0x0000000603037276 */ /* 0x008fc60003800008 */
[----:B------:R-:W3:Y:S01]  /*1440*/  LDG.E R8, desc[UR28][R32.64+-0x8] ;  /* 0xfffff81c20087981 */ /* 0x000ee2000c1e1900 */
[----:B----4-:R-:W-:-:S03]  /*1450*/  FMNMX3 R21, R21, R18, R11, !PT ;  /* 0x0000001215157276 */ /* 0x010fc6000780000b */
[----:B------:R-:W4:Y:S04]  /*1460*/  LDG.E R18, desc[UR28][R14.64+-0x4] ;  /* 0xfffffc1c0e127981 */ /* 0x000f28000c1e1900 */
[----:B------:R-:W2:Y:S04]  /*1470*/  LDG.E R11, desc[UR28][R16.64+-0x8] ;  /* 0xfffff81c100b7981 */ /* 0x000ea8000c1e1900 */
[----:B------:R-:W3:Y:S04]  /*1480*/  LDG.E R6, desc[UR28][R30.64] ;  /* 0x0000001c1e067981 */ /* 0x000ee8000c1e1900 */
[----:B------:R-:W3:Y:S01]  /*1490*/  LDG.E R20, desc[UR28][R16.64] ;  /* 0x0000001c10147981 */ /* 0x000ee2000c1e1900 */
[----:B-----5:R-:W-:-:S03]  /*14a0*/  FMNMX3 R0, R4, R0, R7, PT ;  /* 0x0000000004007276 */ /* 0x020fc60003800007 */
[----:B------:R-:W5:Y:S04]  /*14b0*/  LDG.E R4, desc[UR28][R30.64+0x4] ;  /* 0x0000041c1e047981 */ /* 0x000f68000c1e1900 */
[----:B------:R-:W5:Y:S01]  /*14c0*/  LDG.E R7, desc[UR28][R16.64+0x4] ;  /* 0x0000041c10077981 */ /* 0x000f62000c1e1900 */
[----:B----4-:R-:W-:-:S03]  /*14d0*/  FMNMX3 R18, R22, R19, R18, !PT ;  /* 0x0000001316127276 */ /* 0x010fc60007800012 */
[----:B------:R-:W4:Y:S01]  /*14e0*/  LDG.E R22, desc[UR28][R28.64] ;  /* 0x0000001c1c167981 */ /* 0x000f22000c1e1900 */
[----:B--2---:R-:W-:-:S03]  /*14f0*/  FMNMX3 R2, R2, R11, R10, !PT ;  /* 0x0000000b02027276 */ /* 0x004fc6000780000a */
[----:B------:R-:W4:Y:S04]  /*1500*/  LDG.E R19, desc[UR28][R28.64+0x4] ;  /* 0x0000041c1c137981 */ /* 0x000f28000c1e1900 */
[----:B------:R-:W2:Y:S04]  /*1510*/  LDG.E R11, desc[UR28][R12.64] ;  /* 0x0000001c0c0b7981 */ /* 0x000ea8000c1e1900 */
[----:B------:R-:W2:Y:S01]  /*1520*/  LDG.E R10, desc[UR28][R12.64+0x4] ;  /* 0x0000041c0c0a7981 */ /* 0x000ea2000c1e1900 */
[----:B---3--:R-:W-:-:S03]  /*1530*/  FMNMX3 R21, R21, R8, R9, !PT ;  /* 0x0000000815157276 */ /* 0x008fc60007800009 */
[----:B------:R-:W3:Y:S04]  /*1540*/  LDG.E R9, desc[UR28][R14.64] ;  /* 0x0000001c0e097981 */ /* 0x000ee8000c1e1900 */
[----:B------:R-:W3:Y:S01]  /*1550*/  LDG.E R8, desc[UR28][R14.64+0x4] ;  /* 0x0000041c0e087981 */ /* 0x000ee2000c1e1900 */
[----:B-----5:R-:W-:-:S03]  /*1560*/  FMNMX3 R5, R5, R6, R4, PT ;  /* 0x0000000605057276 */ /* 0x020fc60003800004 */
[----:B------:R-:W5:Y:S04]  /*1570*/  LDG.E R6, desc[UR28][R30.64+0x8] ;  /* 0x0000081c1e067981 */ /* 0x000f68000c1e1900 */
[----:B------:R-:W5:Y:S01]  /*1580*/  LDG.E R4, desc[UR28][R28.64+0x8] ;  /* 0x0000081c1c047981 */ /* 0x000f62000c1e1900 */
[----:B----4-:R-:W-:-:S03]  /*1590*/  FMNMX3 R3, R3, R22, R19, PT ;  /* 0x0000001603037276 */ /* 0x010fc60003800013 */
[----:B------:R-:W4:Y:S01]  /*15a0*/  LDG.E R19, desc[UR28][R32.64+0x4] ;  /* 0x0000041c20137981 */ /* 0x000f22000c1e1900 */
[----:B------:R-:W-:-:S03]  /*15b0*/  FMNMX3 R20, R2, R20, R7, !PT ;  /* 0x0000001402147276 */ /* 0x000fc60007800007 */
[----:B------:R-:W5:Y:S01]  /*15c0*/  LDG.E R2, desc[UR28][R12.64+0xc] ;  /* 0x00000c1c0c027981 */ /* 0x000f62000c1e1900 */
[----:B--2---:R-:W-:-:S03]  /*15d0*/  FMNMX3 R11, R0, R11, R10, PT ;  /* 0x0000000b000b7276 */ /* 0x004fc6000380000a */
[----:B------:R-:W4:Y:S04]  /*15e0*/  LDG.E R10, desc[UR28][R32.64] ;  /* 0x0000001c200a7981 */ /* 0x000f28000c1e1900 */
[----:B------:R-:W2:Y:S01]  /*15f0*/  LDG.E R0, desc[UR28][R12.64+0x8] ;  /* 0x0000081c0c007981 */ /* 0x000ea2000c1e1900 */
[----:B---3--:R-:W-:-:S03]  /*1600*/  FMNMX3 R18, R18, R9, R8, !PT ;  /* 0x0000000912127276 */ /* 0x008fc60007800008 */
[----:B------:R-:W5:Y:S04]  /*1610*/  LDG.E R8, desc[UR28][R30.64+0xc] ;  /* 0x00000c1c1e087981 */ /* 0x000f68000c1e1900 */
[----:B------:R-:W3:Y:S04]  /*1620*/  LDG.E R9, desc[UR28][R28.64+0xc] ;  /* 0x00000c1c1c097981 */ /* 0x000ee8000c1e1900 */
[----:B------:R0:W2:Y:S01]  /*1630*/  LDG.E R22, desc[UR28][R14.64+0xc] ;  /* 0x00000c1c0e167981 */ /* 0x0000a2000c1e1900 */
[----:B------:R-:W-:-:S04]  /*1640*/  UIADD3 UR5, UPT, UPT, UR5, 0x8, URZ ;  /* 0x0000000805057890 */ /* 0x000fc8000fffe0ff */
[----:B------:R-:W-:Y:S01]  /*1650*/  UISETP.NE.AND UP0, UPT, UR5, URZ, UPT ;  /* 0x000000ff0500728c */ /* 0x000fe2000bf05270 */
[----:B------:R-:W-:Y:S02]  /*1660*/  FMNMX3 R20, R20, R25, R24, !PT ;  /* 0x0000001914147276 */ /* 0x000fe40007800018 */
[----:B----4-:R-:W-:Y:S02]  /*1670*/  FMNMX3 R21, R21, R10, R19, !PT ;  /* 0x0000000a15157276 */ /* 0x010fe40007800013 */
[----:B------:R-:W-:Y:S02]  /*1680*/  IADD3 R10, P0, PT, R30, 0x20, RZ ;  /* 0x000000201e0a7810 */ /* 0x000fe40007f1e0ff */
[----:B-----5:R-:W-:-:S03]  /*1690*/  FMNMX3 R7, R5, R6, R8, PT ;  /* 0x0000000605077276 */ /* 0x020fc60003800008 */
[----:B------:R-:W-:Y:S01]  /*16a0*/  IMAD.X R5, RZ, RZ, R31, P0 ;  /* 0x000000ffff057224 */ /* 0x000fe200000e061f */
[----:B------:R-:W-:Y:S02]  /*16b0*/  IADD3 R8, P0, PT, R28, 0x20, RZ ;  /* 0x000000201c087810 */ /* 0x000fe40007f1e0ff */
[----:B---3--:R-:W-:-:S03]  /*16c0*/  FMNMX3 R9, R3, R4, R9, PT ;  /* 0x0000000403097276 */ /* 0x008fc60003800009 */
[----:B------:R-:W-:Y:S01]  /*16d0*/  IMAD.X R3, RZ, RZ, R29, P0 ;  /* 0x000000ffff037224 */ /* 0x000fe200000e061d */
[----:B------:R-:W-:Y:S02]  /*16e0*/  IADD3 R4, P0, PT, R14, 0x20, RZ ;  /* 0x000000200e047810 */ /* 0x000fe40007f1e0ff */
[----:B------:R-:W-:Y:S02]  /*16f0*/  IADD3 R6, P1, PT, R12, 0x20, RZ ;  /* 0x000000200c067810 */ /* 0x000fe40007f3e0ff */
[----:B--2---:R-:W-:Y:S01]  /*1700*/  FMNMX3 R11, R11, R0, R2, PT ;  /* 0x000000000b0b7276 */ /* 0x004fe20003800002 */
[----:B0-----:R-:W-:Y:S01]  /*1710*/  IMAD.X R15, RZ, RZ, R15, P0 ;  /* 0x000000ffff0f7224 */ /* 0x001fe200000e060f */
[----:B------:R-:W-:Y:S02]  /*1720*/  IADD3.X R13, PT, PT, RZ, R13, RZ, P1, !PT ;  /* 0x0000000dff0d7210 */ /* 0x000fe40000ffe4ff */
[----:B------:R-:W-:Y:S02]  /*1730*/  IADD3 R2, P1, PT, R16, 0x20, RZ ;  /* 0x0000002010027810 */ /* 0x000fe40007f3e0ff */
[----:B------:R-:W-:-:S02]  /*1740*/  IADD3 R0, P0, PT, R32, 0x20, RZ ;  /* 0x0000002020007810 */ /* 0x000fc40007f1e0ff */
[----:B------:R-:W-:Y:S01]  /*1750*/  FMNMX3 R18, R18, R23, R22, !PT ;  /* 0x0000001712127276 */ /* 0x000fe20007800016 */
[----:B------:R-:W-:Y:S01]  /*1760*/  IMAD.X R17, RZ, RZ, R17, P1 ;  /* 0x000000ffff117224 */ /* 0x000fe200008e0611 */
[----:B------:R-:W-:Y:S01]  /*1770*/  FMNMX3 R21, R21, R26, R27, !PT ;  /* 0x0000001a15157276 */ /* 0x000fe2000780001b */
[----:B------:R-:W-:Y:S01]  /*1780*/  IMAD.X R19, RZ, RZ, R33, P0 ;  /* 0x000000ffff137224 */ /* 0x000fe200000e0621 */
[----:B------:R-:W-:Y:S07]  /*1790*/  BRA.U UP0, `(.L_x_145) ;  /* 0xfffffff900807547 */ /* 0x000fee000b83ffff */
.L_x_144:
[----:B------:R-:W-:-:S09]  /*17a0*/  UISETP.NE.AND UP0, UPT, UR33, URZ, UPT ;  /* 0x000000ff2100728c */ /* 0x000fd2000bf05270 */
[----:B------:R-:W-:Y:S05]  /*17b0*/  BRA.U !UP0, `(.L_x_146) ;  /* 0x0000000908e07547 */ /* 0x000fea000b800000 */
[----:B------:R-:W-:Y:S02]  /*17c0*/  UISETP.GE.U32.AND UP0, UPT, UR33, 0x4, UPT ;  /* 0x000000042100788c */ /* 0x000fe4000bf06070 */
[----:B------:R-:W-:-:S04]  /*17d0*/  ULOP3.LUT UR31, UR30, 0x3, URZ, 0xc0, !UPT ;  /* 0x000000031e1f7892 */ /* 0x000fc8000f8ec0ff */
[----:B------:R-:W-:-:S03]  /*17e0*/  UISETP.NE.AND UP1, UPT, UR31, URZ, UPT ;  /* 0x000000ff1f00728c */ /* 0x000fc6000bf25270 */
[----:B------:R-:W-:Y:S08]  /*17f0*/  BRA.U !UP0, `(.L_x_147) ;  /* 0x00000005086c7547 */ /* 0x000ff0000b800000 */
[----:B------:R-:W-:Y:S02]  /*1800*/  UIMAD.WIDE.U32 UR6, UR4, 0x4, UR16 ;  /* 0x00000004040678a5 */ /* 0x000fe4000f8e0010 */
[----:B------:R-:W-:Y:S02]  /*1810*/  UIMAD.WIDE.U32 UR8, UR4, 0x4, UR18 ;  /* 0x00000004040878a5 */ /* 0x000fe4000f8e0012 */
[----:B------:R-:W-:Y:S02]  /*1820*/  UIMAD.WIDE.U32 UR10, UR4, 0x4, UR20 ;  /* 0x00000004040a78a5 */ /* 0x000fe4000f8e0014 */
[----:B------:R-:W-:Y:S01]  /*1830*/  MOV R2, UR6 ;  /* 0x0000000600027c02 */ /* 0x000fe20008000f00 */
[----:B------:R-:W-:Y:S01]  /*1840*/  IMAD.U32 R3, RZ, RZ, UR7 ;  /* 0x00000007ff037e24 */ /* 0x000fe2000f8e00ff */
[----:B------:R-:W-:Y:S01]  /*1850*/  MOV R4, UR8 ;  /* 0x0000000800047c02 */ /* 0x000fe20008000f00 */
[----:B------:R-:W-:Y:S01]  /*1860*/  IMAD.U32 R12, RZ, RZ, UR6 ;  /* 0x00000006ff0c7e24 */ /* 0x000fe2000f8e00ff */
[----:B------:R-:W-:Y:S01]  /*1870*/  MOV R24, UR10 ;  /* 0x0000000a00187c02 */ /* 0x000fe20008000f00 */
[----:B------:R-:W-:Y:S01]  /*1880*/  IMAD.U32 R13, RZ, RZ, UR7 ;  /* 0x00000007ff0d7e24 */ /* 0x000fe2000f8e00ff */
[----:B------:R-:W2:Y:S01]  /*1890*/  LDG.E R17, desc[UR28][R2.64] ;  /* 0x0000001c02117981 */ /* 0x000ea2000c1e1900 */
[----:B------:R-:W-:-:S02]  /*18a0*/  IMAD.U32 R5, RZ, RZ, UR9 ;  /* 0x00000009ff057e24 */ /* 0x000fc4000f8e00ff */
[----:B------:R-:W-:Y:S01]  /*18b0*/  IMAD.U32 R26, RZ, RZ, UR8 ;  /* 0x00000008ff1a7e24 */ /* 0x000fe2000f8e00ff */
[----:B------:R-:W2:Y:S01]  /*18c0*/  LDG.E R16, desc[UR28][R12.64+0x4] ;  /* 0x0000041c0c107981 */ /* 0x000ea2000c1e1900 */
[----:B------:R-:W-:Y:S02]  /*18d0*/  IMAD.U32 R27, RZ, RZ, UR9 ;  /* 0x00000009ff1b7e24 */ /* 0x000fe4000f8e00ff */
[----:B------:R-:W-:Y:S01]  /*18e0*/  IMAD.U32 R25, RZ, RZ, UR11 ;  /* 0x0000000bff197e24 */ /* 0x000fe2000f8e00ff */
[----:B------:R-:W3:Y:S01]  /*18f0*/  LDG.E R15, desc[UR28][R4.64] ;  /* 0x0000001c040f7981 */ /* 0x000ee2000c1e1900 */
[----:B------:R-:W-:Y:S02]  /*1900*/  IMAD.U32 R36, RZ, RZ, UR10 ;  /* 0x0000000aff247e24 */ /* 0x000fe4000f8e00ff */
[----:B------:R-:W-:Y:S01]  /*1910*/  IMAD.U32 R37, RZ, RZ, UR11 ;  /* 0x0000000bff257e24 */ /* 0x000fe2000f8e00ff */
[----:B------:R0:W3:Y:S04]  /*1920*/  LDG.E R14, desc[UR28][R26.64+0x4] ;  /* 0x0000041c1a0e7981 */ /* 0x0000e8000c1e1900 */
[----:B------:R1:W4:Y:S04]  /*1930*/  LDG.E R22, desc[UR28][R24.64] ;  /* 0x0000001c18167981 */ /* 0x000328000c1e1900 */
[----:B------:R-:W4:Y:S01]  /*1940*/  LDG.E R23, desc[UR28][R36.64+0x4] ;  /* 0x0000041c24177981 */ /* 0x000f22000c1e1900 */
[----:B------:R-:W-:-:S02]  /*1950*/  UIMAD.WIDE.U32 UR14, UR4, 0x4, UR24 ;  /* 0x00000004040e78a5 */ /* 0x000fc4000f8e0018 */
[----:B------:R-:W-:Y:S02]  /*1960*/  UIMAD.WIDE.U32 UR12, UR4, 0x4, UR22 ;  /* 0x00000004040c78a5 */ /* 0x000fe4000f8e0016 */
[----:B------:R-:W-:Y:S02]  /*1970*/  UIMAD.WIDE.U32 UR32, UR4, 0x4, UR26 ;  /* 0x00000004042078a5 */ /* 0x000fe4000f8e001a */
[----:B------:R-:W-:Y:S02]  /*1980*/  IMAD.U32 R28, RZ, RZ, UR14 ;  /* 0x0000000eff1c7e24 */ /* 0x000fe4000f8e00ff */
[----:B------:R-:W-:Y:S01]  /*1990*/  IMAD.U32 R29, RZ, RZ, UR15 ;  /* 0x0000000fff1d7e24 */ /* 0x000fe2000f8e00ff */
[----:B0-----:R-:W-:Y:S01]  /*19a0*/  MOV R26, UR6 ;  /* 0x00000006001a7c02 */ /* 0x001fe20008000f00 */
[----:B------:R-:W-:Y:S01]  /*19b0*/  IMAD.U32 R12, RZ, RZ, UR12 ;  /* 0x0000000cff0c7e24 */ /* 0x000fe2000f8e00ff */
[----:B------:R-:W-:Y:S01]  /*19c0*/  MOV R34, UR12 ;  /* 0x0000000c00227c02 */ /* 0x000fe20008000f00 */
[----:B------:R-:W-:Y:S01]  /*19d0*/  IMAD.U32 R13, RZ, RZ, UR13 ;  /* 0x0000000dff0d7e24 */ /* 0x000fe2000f8e00ff */
[----:B------:R0:W5:Y:S01]  /*19e0*/  LDG.E R2, desc[UR28][R28.64+0x4] ;  /* 0x0000041c1c027981 */ /* 0x000162000c1e1900 */
[----:B-1----:R-:W-:-:S02]  /*19f0*/  IMAD.U32 R24, RZ, RZ, UR32 ;  /* 0x00000020ff187e24 */ /* 0x002fc4000f8e00ff */
[----:B------:R-:W-:Y:S01]  /*1a00*/  IMAD.U32 R25, RZ, RZ, UR33 ;  /* 0x00000021ff197e24 */ /* 0x000fe2000f8e00ff */
[----:B------:R-:W-:Y:S01]  /*1a10*/  MOV R32, UR14 ;  /* 0x0000000e00207c02 */ /* 0x000fe20008000f00 */
[----:B------:R-:W-:Y:S01]  /*1a20*/  IMAD.U32 R27, RZ, RZ, UR7 ;  /* 0x00000007ff1b7e24 */ /* 0x000fe2000f8e00ff */
[----:B------:R-:W-:Y:S01]  /*1a30*/  MOV R30, UR32 ;  /* 0x00000020001e7c02 */ /* 0x000fe20008000f00 */
[----:B------:R-:W-:Y:S01]  /*1a40*/  IMAD.U32 R35, RZ, RZ, UR13 ;  /* 0x0000000dff237e24 */ /* 0x000fe2000f8e00ff */
[----:B------:R1:W5:Y:S01]  /*1a50*/  LDG.E R0, desc[UR28][R12.64+0x4] ;  /* 0x0000041c0c007981 */ /* 0x000362000c1e1900 */
[----:B------:R-:W-:Y:S02]  /*1a60*/  IMAD.U32 R33, RZ, RZ, UR15 ;  /* 0x0000000fff217e24 */ /* 0x000fe4000f8e00ff */
[----:B0-----:R-:W-:Y:S01]  /*1a70*/  IMAD.U32 R28, RZ, RZ, UR10 ;  /* 0x0000000aff1c7e24 */ /* 0x001fe2000f8e00ff */
[----:B------:R-:W5:Y:S01]  /*1a80*/  LDG.E R6, desc[UR28][R24.64+0x4] ;  /* 0x0000041c18067981 */ /* 0x000f62000c1e1900 */
[----:B------:R-:W-:-:S02]  /*1a90*/  IMAD.U32 R29, RZ, RZ, UR11 ;  /* 0x0000000bff1d7e24 */ /* 0x000fc4000f8e00ff */
[----:B------:R-:W-:Y:S01]  /*1aa0*/  IMAD.U32 R31, RZ, RZ, UR33 ;  /* 0x00000021ff1f7e24 */ /* 0x000fe2000f8e00ff */
[----:B------:R0:W5:Y:S01]  /*1ab0*/  LDG.E R8, desc[UR28][R26.64+0x8] ;  /* 0x0000081c1a087981 */ /* 0x000162000c1e1900 */
[----:B-1----:R-:W-:Y:S01]  /*1ac0*/  IMAD.U32 R13, RZ, RZ, UR7 ;  /* 0x00000007ff0d7e24 */ /* 0x002fe2000f8e00ff */
[----:B------:R-:W-:Y:S02]  /*1ad0*/  MOV R36, UR8 ;  /* 0x0000000800247c02 */ /* 0x000fe40008000f00 */
[----:B------:R1:W5:Y:S01]  /*1ae0*/  LDG.E R3, desc[UR28][R34.64] ;  /* 0x0000001c22037981 */ /* 0x000362000c1e1900 */
[----:B------:R-:W-:-:S03]  /*1af0*/  IMAD.U32 R12, RZ, RZ, UR6 ;  /* 0x00000006ff0c7e24 */ /* 0x000fc6000f8e00ff */
[----:B------:R1:W5:Y:S01]  /*1b00*/  LDG.E R25, desc[UR28][R28.64+0xc] ;  /* 0x00000c1c1c197981 */ /* 0x000362000c1e1900 */
[----:B------:R-:W-:Y:S02]  /*1b10*/  IMAD.U32 R37, RZ, RZ, UR9 ;  /* 0x00000009ff257e24 */ /* 0x000fe4000f8e00ff */
[----:B0-----:R-:W-:Y:S01]  /*1b20*/  IMAD.U32 R27, RZ, RZ, UR13 ;  /* 0x0000000dff1b7e24 */ /* 0x001fe2000f8e00ff */
[----:B------:R0:W5:Y:S01]  /*1b30*/  LDG.E R5, desc[UR28][R32.64] ;  /* 0x0000001c20057981 */ /* 0x000162000c1e1900 */
[----:B------:R-:W-:Y:S02]  /*1b40*/  IMAD.U32 R26, RZ, RZ, UR12 ;  /* 0x0000000cff1a7e24 */ /* 0x000fe4000f8e00ff */
[----:B-1----:R-:W-:Y:S01]  /*1b50*/  IMAD.U32 R34, RZ, RZ, UR8 ;  /* 0x00000008ff227e24 */ /* 0x002fe2000f8e00ff */
[----:B------:R1:W5:Y:S01]  /*1b60*/  LDG.E R4, desc[UR28][R30.64] ;  /* 0x0000001c1e047981 */ /* 0x000362000c1e1900 */
[----:B------:R-:W-:Y:S01]  /*1b70*/  IMAD.U32 R35, RZ, RZ, UR9 ;  /* 0x00000009ff237e24 */ /* 0x000fe2000f8e00ff */
[----:B------:R-:W-:Y:S01]  /*1b80*/  MOV R28, UR32 ;  /* 0x00000020001c7c02 */ /* 0x000fe20008000f00 */
[----:B------:R-:W-:Y:S01]  /*1b90*/  IMAD.U32 R29, RZ, RZ, UR33 ;  /* 0x00000021ff1d7e24 */ /* 0x000fe2000f8e00ff */
[----:B------:R-:W5:Y:S01]  /*1ba0*/  LDG.E R13, desc[UR28][R12.64+0xc] ;  /* 0x00000c1c0c0d7981 */ /* 0x000f62000c1e1900 */
[----:B0-----:R-:W-:Y:S01]  /*1bb0*/  MOV R32, UR10 ;  /* 0x0000000a00207c02 */ /* 0x001fe20008000f00 */
[----:B------:R-:W-:-:S02]  /*1bc0*/  IMAD.U32 R33, RZ, RZ, UR11 ;  /* 0x0000000bff217e24 */ /* 0x000fc4000f8e00ff */
[----:B------:R-:W5:Y:S01]  /*1bd0*/  LDG.E R10, desc[UR28][R36.64+0x8] ;  /* 0x0000081c240a7981 */ /* 0x000f62000c1e1900 */
[----:B-1----:R-:W-:Y:S01]  /*1be0*/  MOV R30, UR12 ;  /* 0x0000000c001e7c02 */ /* 0x002fe20008000f00 */
[----:B------:R-:W-:Y:S02]  /*1bf0*/  IMAD.U32 R31, RZ, RZ, UR13 ;  /* 0x0000000dff1f7e24 */ /* 0x000fe4000f8e00ff */
[----:B------:R-:W5:Y:S04]  /*1c00*/  LDG.E R19, desc[UR28][R34.64+0xc] ;  /* 0x00000c1c22137981 */ /* 0x000f68000c1e1900 */
[----:B------:R-:W5:Y:S04]  /*1c10*/  LDG.E R12, desc[UR28][R32.64+0x8] ;  /* 0x0000081c200c7981 */ /* 0x000f68000c1e1900 */
[----:B------:R-:W5:Y:S04]  /*1c20*/  LDG.E R24, desc[UR28][R30.64+0x8] ;  /* 0x0000081c1e187981 */ /* 0x000f68000c1e1900 */
[----:B------:R-:W5:Y:S04]  /*1c30*/  LDG.E R27, desc[UR28][R26.64+0xc] ;  /* 0x00000c1c1a1b7981 */ /* 0x000f68000c1e1900 */
[----:B------:R-:W5:Y:S01]  /*1c40*/  LDG.E R28, desc[UR28][R28.64+0x8] ;  /* 0x0000081c1c1c7981 */ /* 0x000f62000c1e1900 */
[----:B--2---:R-:W-:Y:S01]  /*1c50*/  FMNMX3 R7, R7, R17, R16, PT ;  /* 0x0000001107077276 */ /* 0x004fe20003800010 */
[----:B------:R-:W-:-:S02]  /*1c60*/  IMAD.U32 R17, RZ, RZ, UR15 ;  /* 0x0000000fff117e24 */ /* 0x000fc4000f8e00ff */
[----:B------:R-:W-:Y:S01]  /*1c70*/  IMAD.U32 R16, RZ, RZ, UR14 ;  /* 0x0000000eff107e24 */ /* 0x000fe2000f8e00ff */
[----:B---3--:R-:W-:Y:S01]  /*1c80*/  FMNMX3 R9, R9, R15, R14, PT ;  /* 0x0000000f09097276 */ /* 0x008fe2000380000e */
[----:B------:R-:W-:Y:S01]  /*1c90*/  IMAD.U32 R15, RZ, RZ, UR15 ;  /* 0x0000000fff0f7e24 */ /* 0x000fe2000f8e00ff */
[----:B------:R-:W-:Y:S02]  /*1ca0*/  MOV R14, UR14 ;  /* 0x0000000e000e7c02 */ /* 0x000fe40008000f00 */
[----:B------:R-:W2:Y:S01]  /*1cb0*/  LDG.E R17, desc[UR28][R16.64+0xc] ;  /* 0x00000c1c10117981 */ /* 0x000ea2000c1e1900 */
[----:B----4-:R-:W-:Y:S01]  /*1cc0*/  FMNMX3 R11, R11, R22, R23, PT ;  /* 0x000000160b0b7276 */ /* 0x010fe20003800017 */
[----:B------:R-:W-:Y:S02]  /*1cd0*/  IMAD.U32 R23, RZ, RZ, UR33 ;  /* 0x00000021ff177e24 */ /* 0x000fe4000f8e00ff */
[----:B------:R-:W2:Y:S01]  /*1ce0*/  LDG.E R14, desc[UR28][R14.64+0x8] ;  /* 0x0000081c0e0e7981 */ /* 0x000ea2000c1e1900 */
[----:B------:R-:W-:-:S05]  /*1cf0*/  IMAD.U32 R22, RZ, RZ, UR32 ;  /* 0x00000020ff167e24 */ /* 0x000fca000f8e00ff */
[----:B------:R-:W3:Y:S01]  /*1d00*/  LDG.E R23, desc[UR28][R22.64+0xc] ;  /* 0x00000c1c16177981 */ /* 0x000ee2000c1e1900 */
[----:B------:R-:W-:Y:S01]  /*1d10*/  UIADD3 UR4, UPT, UPT, UR4, 0x4, URZ ;  /* 0x0000000404047890 */ /* 0x000fe2000fffe0ff */
[----:B-----5:R-:W-:Y:S02]  /*1d20*/  FMNMX3 R0, R18, R3, R0, !PT ;  /* 0x0000000312007276 */ /* 0x020fe40007800000 */
[----:B------:R-:W-:Y:S02]  /*1d30*/  FMNMX3 R2, R20, R5, R2, !PT ;  /* 0x0000000514027276 */ /* 0x000fe40007800002 */
[----:B------:R-:W-:Y:S02]  /*1d40*/  FMNMX3 R4, R21, R4, R6, !PT ;  /* 0x0000000415047276 */ /* 0x000fe40007800006 */
[----:B------:R-:W-:Y:S02]  /*1d50*/  FMNMX3 R7, R7, R8, R13, PT ;  /* 0x0000000807077276 */ /* 0x000fe4000380000d */
[----:B------:R-:W-:-:S02]  /*1d60*/  FMNMX3 R9, R9, R10, R19, PT ;  /* 0x0000000a09097276 */ /* 0x000fc40003800013 */
[----:B------:R-:W-:Y:S02]  /*1d70*/  FMNMX3 R11, R11, R12, R25, PT ;  /* 0x0000000c0b0b7276 */ /* 0x000fe40003800019 */
[----:B------:R-:W-:Y:S02]  /*1d80*/  FMNMX3 R18, R0, R24, R27, !PT ;  /* 0x0000001800127276 */ /* 0x000fe4000780001b */
[----:B--2---:R-:W-:Y:S02]  /*1d90*/  FMNMX3 R20, R2, R14, R17, !PT ;  /* 0x0000000e02147276 */ /* 0x004fe40007800011 */
[----:B---3--:R-:W-:-:S07]  /*1da0*/  FMNMX3 R21, R4, R28, R23, !PT ;  /* 0x0000001c04157276 */ /* 0x008fce0007800017 */
.L_x_147:
[----:B------:R-:W-:Y:S05]  /*1db0*/  BRA.U !UP1, `(.L_x_146) ;  /* 0x0000000509607547 */ /* 0x000fea000b800000 */
[----:B------:R-:W-:Y:S02]  /*1dc0*/  UISETP.NE.AND UP0, UPT, UR31, 0x1, UPT ;  /* 0x000000011f00788c */ /* 0x000fe4000bf05270 */
[----:B------:R-:W-:-:S04]  /*1dd0*/  ULOP3.LUT UR5, UR30, 0x1, URZ, 0xc0, !UPT ;  /* 0x000000011e057892 */ /* 0x000fc8000f8ec0ff */
[----:B------:R-:W-:-:S03]  /*1de0*/  UISETP.NE.U32.AND UP1, UPT, UR5, 0x1, UPT ;  /* 0x000000010500788c */ /* 0x000fc6000bf25070 */
[----:B------:R-:W-:Y:S08]  /*1df0*/  BRA.U !UP0, `(.L_x_148) ;  /* 0x0000000108cc7547 */ /* 0x000ff0000b800000 */
[----:B------:R-:W0:Y:S01]  /*1e00*/  LDCU.128 UR8, c[0x0][0x3a0] ;  /* 0x00007400ff0877ac */ /* 0x000e220008000c00 */
[----:B------:R-:W1:Y:S01]  /*1e10*/  LDCU.128 UR12, c[0x0][0x3b0] ;  /* 0x00007600ff0c77ac */ /* 0x000e620008000c00 */
[----:B------:R-:W-:-:S06]  /*1e20*/  UIMAD.WIDE.U32 UR32, UR4, 0x4, UR24 ;  /* 0x00000004042078a5 */ /* 0x000fcc000f8e0018 */
[----:B------:R-:W-:Y:S01]  /*1e30*/  MOV R2, UR32 ;  /* 0x0000002000027c02 */ /* 0x000fe20008000f00 */
[----:B------:R-:W-:Y:S02]  /*1e40*/  IMAD.U32 R3, RZ, RZ, UR33 ;  /* 0x00000021ff037e24 */ /* 0x000fe4000f8e00ff */
[----:B------:R-:W-:Y:S01]  /*1e50*/  IMAD.U32 R12, RZ, RZ, UR32 ;  /* 0x00000020ff0c7e24 */ /* 0x000fe2000f8e00ff */
[----:B0-----:R-:W-:Y:S01]  /*1e60*/  UIMAD.WIDE.U32 UR6, UR4, 0x4, UR8 ;  /* 0x00000004040678a5 */ /* 0x001fe2000f8e0008 */
[----:B------:R-:W-:Y:S01]  /*1e70*/  IMAD.U32 R13, RZ, RZ, UR33 ;  /* 0x00000021ff0d7e24 */ /* 0x000fe2000f8e00ff */
[----:B------:R-:W-:Y:S01]  /*1e80*/  UIMAD.WIDE.U32 UR8, UR4, 0x4, UR10 ;  /* 0x00000004040878a5 */ /* 0x000fe2000f8e000a */
[----:B------:R0:W2:Y:S01]  /*1e90*/  LDG.E R19, desc[UR28][R2.64] ;  /* 0x0000001c02137981 */ /* 0x0000a2000c1e1900 */
[----:B------:R-:W-:Y:S02]  /*1ea0*/  UIMAD.WIDE.U32 UR10, UR4, 0x4, UR26 ;  /* 0x00000004040a78a5 */ /* 0x000fe4000f8e001a */
[----:B------:R-:W-:Y:S01]  /*1eb0*/  MOV R4, UR6 ;  /* 0x0000000600047c02 */ /* 0x000fe20008000f00 */
[----:B------:R-:W-:Y:S01]  /*1ec0*/  IMAD.U32 R5, RZ, RZ, UR7 ;  /* 0x00000007ff057e24 */ /* 0x000fe2000f8e00ff */
[----:B------:R-:W-:Y:S01]  /*1ed0*/  MOV R26, UR8 ;  /* 0x00000008001a7c02 */ /* 0x000fe20008000f00 */
[----:B------:R-:W-:Y:S01]  /*1ee0*/  IMAD.U32 R14, RZ, RZ, UR6 ;  /* 0x00000006ff0e7e24 */ /* 0x000fe2000f8e00ff */
[----:B------:R-:W2:Y:S01]  /*1ef0*/  LDG.E R0, desc[UR28][R12.64+0x4] ;  /* 0x0000041c0c007981 */ /* 0x000ea2000c1e1900 */
[----:B------:R-:W-:Y:S01]  /*1f00*/  IMAD.U32 R15, RZ, RZ, UR7 ;  /* 0x00000007ff0f7e24 */ /* 0x000fe2000f8e00ff */
[----:B-1----:R-:W-:Y:S01]  /*1f10*/  UIMAD.WIDE.U32 UR6, UR4, 0x4, UR12 ;  /* 0x00000004040678a5 */ /* 0x002fe2000f8e000c */
[----:B------:R-:W-:Y:S01]  /*1f20*/  IMAD.U32 R27, RZ, RZ, UR9 ;  /* 0x00000009ff1b7e24 */ /* 0x000fe2000f8e00ff */
[----:B------:R1:W3:Y:S01]  /*1f30*/  LDG.E R6, desc[UR28][R4.64] ;  /* 0x0000001c04067981 */ /* 0x0002e2000c1e1900 */
[----:B------:R-:W-:-:S02]  /*1f40*/  IMAD.U32 R24, RZ, RZ, UR8 ;  /* 0x00000008ff187e24 */ /* 0x000fc4000f8e00ff */
[----:B------:R-:W-:Y:S01]  /*1f50*/  IMAD.U32 R25, RZ, RZ, UR9 ;  /* 0x00000009ff197e24 */ /* 0x000fe2000f8e00ff */
[----:B------:R-:W-:Y:S01]  /*1f60*/  UIMAD.WIDE.U32 UR8, UR4, 0x4, UR14 ;  /* 0x00000004040878a5 */ /* 0x000fe2000f8e000e */
[----:B------:R4:W3:Y:S01]  /*1f70*/  LDG.E R8, desc[UR28][R14.64+0x4] ;  /* 0x0000041c0e087981 */ /* 0x0008e2000c1e1900 */
[----:B------:R-:W-:Y:S01]  /*1f80*/  MOV R22, UR6 ;  /* 0x0000000600167c02 */ /* 0x000fe20008000f00 */
[----:B0-----:R-:W-:Y:S01]  /*1f90*/  IMAD.U32 R2, RZ, RZ, UR6 ;  /* 0x00000006ff027e24 */ /* 0x001fe2000f8e00ff */
[----:B------:R-:W-:Y:S01]  /*1fa0*/  MOV R16, UR10 ;  /* 0x0000000a00107c02 */ /* 0x000fe20008000f00 */
[----:B------:R-:W-:Y:S01]  /*1fb0*/  IMAD.U32 R23, RZ, RZ, UR7 ;  /* 0x00000007ff177e24 */ /* 0x000fe2000f8e00ff */
[----:B-1----:R-:W-:Y:S01]  /*1fc0*/  MOV R4, UR8 ;  /* 0x0000000800047c02 */ /* 0x002fe20008000f00 */
[----:B------:R-:W-:Y:S01]  /*1fd0*/  IMAD.U32 R5, RZ, RZ, UR9 ;  /* 0x00000009ff057e24 */ /* 0x000fe2000f8e00ff */
[----:B------:R-:W-:Y:S01]  /*1fe0*/  MOV R13, UR9 ;  /* 0x00000009000d7c02 */ /* 0x000fe20008000f00 */
[----:B------:R-:W-:Y:S01]  /*1ff0*/  IMAD.U32 R12, RZ, RZ, UR8 ;  /* 0x00000008ff0c7e24 */ /* 0x000fe2000f8e00ff */
[----:B------:R-:W5:Y:S01]  /*2000*/  LDG.E R10, desc[UR28][R26.64] ;  /* 0x0000001c1a0a7981 */ /* 0x000f62000c1e1900 */
[----:B----4-:R-:W-:-:S02]  /*2010*/  IMAD.U32 R14, RZ, RZ, UR10 ;  /* 0x0000000aff0e7e24 */ /* 0x010fc4000f8e00ff */
[----:B------:R-:W-:Y:S01]  /*2020*/  IMAD.U32 R3, RZ, RZ, UR7 ;  /* 0x00000007ff037e24 */ /* 0x000fe2000f8e00ff */
[----:B------:R-:W5:Y:S01]  /*2030*/  LDG.E R24, desc[UR28][R24.64+0x4] ;  /* 0x0000041c18187981 */ /* 0x000f62000c1e1900 */
[----:B------:R-:W-:Y:S02]  /*2040*/  IMAD.U32 R15, RZ, RZ, UR11 ;  /* 0x0000000bff0f7e24 */ /* 0x000fe4000f8e00ff */
[----:B------:R-:W-:Y:S01]  /*2050*/  IMAD.U32 R17, RZ, RZ, UR11 ;  /* 0x0000000bff117e24 */ /* 0x000fe2000f8e00ff */
[----:B------:R-:W4:Y:S04]  /*2060*/  LDG.E R22, desc[UR28][R22.64] ;  /* 0x0000001c16167981 */ /* 0x000f28000c1e1900 */
[----:B------:R-:W4:Y:S04]  /*2070*/  LDG.E R2, desc[UR28][R2.64+0x4] ;  /* 0x0000041c02027981 */ /* 0x000f28000c1e1900 */
[----:B------:R-:W4:Y:S04]  /*2080*/  LDG.E R5, desc[UR28][R4.64] ;  /* 0x0000001c04057981 */ /* 0x000f28000c1e1900 */
[----:B------:R-:W4:Y:S04]  /*2090*/  LDG.E R12, desc[UR28][R12.64+0x4] ;  /* 0x0000041c0c0c7981 */ /* 0x000f28000c1e1900 */
[----:B------:R-:W4:Y:S04]  /*20a0*/  LDG.E R14, desc[UR28][R14.64] ;  /* 0x0000001c0e0e7981 */ /* 0x000f28000c1e1900 */
[----:B------:R-:W4:Y:S01]  /*20b0*/  LDG.E R16, desc[UR28][R16.64+0x4] ;  /* 0x0000041c10107981 */ /* 0x000f22000c1e1900 */
[----:B------:R-:W-:Y:S01]  /*20c0*/  UIADD3 UR4, UPT, UPT, UR4, 0x2, URZ ;  /* 0x0000000204047890 */ /* 0x000fe2000fffe0ff */
[----:B--2---:R-:W-:-:S02]  /*20d0*/  FMNMX3 R20, R20, R19, R0, !PT ;  /* 0x0000001314147276 */ /* 0x004fc40007800000 */
[----:B---3--:R-:W-:Y:S02]  /*20e0*/  FMNMX3 R7, R7, R6, R8, PT ;  /* 0x0000000607077276 */ /* 0x008fe40003800008 */
[----:B-----5:R-:W-:Y:S02]  /*20f0*/  FMNMX3 R9, R9, R10, R24, PT ;  /* 0x0000000a09097276 */ /* 0x020fe40003800018 */
[----:B----4-:R-:W-:Y:S02]  /*2100*/  FMNMX3 R11, R11, R22, R2, PT ;  /* 0x000000160b0b7276 */ /* 0x010fe40003800002 */
[----:B------:R-:W-:Y:S02]  /*2110*/  FMNMX3 R18, R18, R5, R12, !PT ;  /* 0x0000000512127276 */ /* 0x000fe4000780000c */
[----:B------:R-:W-:-:S07]  /*2120*/  FMNMX3 R21, R21, R14, R16, !PT ;  /* 0x0000000e15157276 */ /* 0x000fce0007800010 */
.L_x_148:
[----:B------:R-:W-:Y:S05]  /*2130*/  BRA.U UP1, `(.L_x_146) ;  /* 0x0000000101807547 */ /* 0x000fea000b800000 */
[----:B------:R-:W0:Y:S01]  /*2140*/  LDCU.128 UR8, c[0x0][0x3a0] ;  /* 0x00007400ff0877ac */ /* 0x000e220008000c00 */
[----:B------:R-:W1:Y:S01]  /*2150*/  LDCU.128 UR12, c[0x0][0x3b0] ;  /* 0x00007600ff0c77ac */ /* 0x000e620008000c00 */
[----:B0-----:R-:W-:Y:S02]  /*2160*/  UIMAD.WIDE.U32 UR6, UR4, 0x4, UR8 ;  /* 0x00000004040678a5 */ /* 0x001fe4000f8e0008 */
[----:B------:R-:W-:Y:S02]  /*2170*/  UIMAD.WIDE.U32 UR8, UR4, 0x4, UR10 ;  /* 0x00000004040878a5 */ /* 0x000fe4000f8e000a */
[----:B-1----:R-:W-:Y:S02]  /*2180*/  UIMAD.WIDE.U32 UR10, UR4, 0x4, UR12 ;  /* 0x00000004040a78a5 */ /* 0x002fe4000f8e000c */
[----:B------:R-:W-:Y:S01]  /*2190*/  IMAD.U32 R12, RZ, RZ, UR6 ;  /* 0x00000006ff0c7e24 */ /* 0x000fe2000f8e00ff */
[----:B------:R-:W-:Y:S01]  /*21a0*/  MOV R13, UR7 ;  /* 0x00000007000d7c02 */ /* 0x000fe20008000f00 */
[----:B------:R-:W-:-:S02]  /*21b0*/  UIMAD.WIDE.U32 UR6, UR4, 0x4, UR14 ;  /* 0x00000004040678a5 */ /* 0x000fc4000f8e000e */
[----:B------:R-:W-:Y:S02]  /*21c0*/  UIMAD.WIDE.U32 UR12, UR4, 0x4, UR24 ;  /* 0x00000004040c78a5 */ /* 0x000fe4000f8e0018 */
[----:B------:R-:W-:Y:S01]  /*21d0*/  UIMAD.WIDE.U32 UR4, UR4, 0x4, UR26 ;  /* 0x00000004040478a5 */ /* 0x000fe2000f8e001a */
[----:B------:R-:W-:Y:S01]  /*21e0*/  IMAD.U32 R14, RZ, RZ, UR8 ;  /* 0x00000008ff0e7e24 */ /* 0x000fe2000f8e00ff */
        /* <DEDUP_REMOVED lines=9> */
[----:B------:R-:W3:Y:S01]  /*2280*/  LDG.E R14, desc[UR28][R14.64] ;  /* 0x0000001c0e0e7981 */ /* 0x000ee2000c1e1900 */
[----:B------:R-:W-:-:S03]  /*2290*/  IMAD.U32 R3, RZ, RZ, UR5 ;  /* 0x00000005ff037e24 */ /* 0x000fc6000f8e00ff */
[----:B------:R-:W4:Y:S04]  /*22a0*/  LDG.E R16, desc[UR28][R16.64] ;  /* 0x0000001c10107981 */ /* 0x000f28000c1e1900 */
[----:B------:R-:W5:Y:S04]  /*22b0*/  LDG.E R23, desc[UR28][R22.64] ;  /* 0x0000001c16177981 */ /* 0x000f68000c1e1900 */
[----:B------:R-:W5:Y:S04]  /*22c0*/  LDG.E R5, desc[UR28][R4.64] ;  /* 0x0000001c04057981 */ /* 0x000f68000c1e1900 */
[----:B------:R-:W5:Y:S01]  /*22d0*/  LDG.E R2, desc[UR28][R2.64] ;  /* 0x0000001c02027981 */ /* 0x000f62000c1e1900 */
[----:B--2---:R-:W-:-:S02]  /*22e0*/  FMNMX R7, R7, R12, PT ;  /* 0x0000000c07077209 */ /* 0x004fc40003800000 */
[----:B---3--:R-:W-:Y:S02]  /*22f0*/  FMNMX R9, R9, R14, PT ;  /* 0x0000000e09097209 */ /* 0x008fe40003800000 */
[----:B----4-:R-:W-:Y:S02]  /*2300*/  FMNMX R11, R11, R16, PT ;  /* 0x000000100b0b7209 */ /* 0x010fe40003800000 */
[----:B-----5:R-:W-:Y:S02]  /*2310*/  FMNMX R18, R18, R23, !PT ;  /* 0x0000001712127209 */ /* 0x020fe40007800000 */
[----:B------:R-:W-:Y:S02]  /*2320*/  FMNMX R20, R20, R5, !PT ;  /* 0x0000000514147209 */ /* 0x000fe40007800000 */
[----:B------:R-:W-:-:S07]  /*2330*/  FMNMX R21, R21, R2, !PT ;  /* 0x0000000215157209 */ /* 0x000fce0007800000 */
.L_x_146:
[----:B------:R-:W0:Y:S08]  /*2340*/  LDC.64 R2, c[0x0][0x3a0] ;  /* 0x0000e800ff027b82 */ /* 0x000e300000000a00 */
[----:B------:R-:W1:Y:S08]  /*2350*/  LDC.64 R4, c[0x0][0x3a8] ;  /* 0x0000ea00ff047b82 */ /* 0x000e700000000a00 */
[----:B------:R-:W2:Y:S08]  /*2360*/  LDC.64 R12, c[0x0][0x3b0] ;  /* 0x0000ec00ff0c7b82 */ /* 0x000eb00000000a00 */
[----:B------:R-:W3:Y:S01]  /*2370*/  LDC.64 R14, c[0x0][0x3b8] ;  /* 0x0000ee00ff0e7b82 */ /* 0x000ee20000000a00 */
[----:B0-----:R-:W-:Y:S07]  /*2380*/  STG.E desc[UR28][R2.64], R7 ;  /* 0x0000000702007986 */ /* 0x001fee000c10191c */
[----:B------:R-:W0:Y:S01]  /*2390*/  LDC.64 R16, c[0x0][0x3c0] ;  /* 0x0000f000ff107b82 */ /* 0x000e220000000a00 */
[----:B-1----:R-:W-:Y:S07]  /*23a0*/  STG.E desc[UR28][R4.64], R9 ;  /* 0x0000000904007986 */ /* 0x002fee000c10191c */
[----:B------:R-:W1:Y:S01]  /*23b0*/  LDC.64 R22, c[0x0][0x3c8] ;  /* 0x0000f200ff167b82 */ /* 0x000e620000000a00 */
[----:B--2---:R-:W-:Y:S04]  /*23c0*/  STG.E desc[UR28][R12.64], R11 ;  /* 0x0000000b0c007986 */ /* 0x004fe8000c10191c */
[----:B---3--:R-:W-:Y:S04]  /*23d0*/  STG.E desc[UR28][R14.64], R18 ;  /* 0x000000120e007986 */ /* 0x008fe8000c10191c */
[----:B0-----:R-:W-:Y:S04]  /*23e0*/  STG.E desc[UR28][R16.64], R20 ;  /* 0x0000001410007986 */ /* 0x001fe8000c10191c */
[----:B-1----:R-:W-:Y:S01]  /*23f0*/  STG.E desc[UR28][R22.64], R21 ;  /* 0x0000001516007986 */ /* 0x002fe2000c10191c */
[----:B------:R-:W-:Y:S05]  /*2400*/  EXIT ;  /* 0x000000000000794d */ /* 0x000fea0003800000 */
.L_x_149:
        /* <DEDUP_REMOVED lines=15> */
.L_x_161:


//--------------------- .nv.shared.reserved.0     --------------------------
	.section	.nv.shared.reserved.0,"aw",@nobits
	.weak		__nv_reservedSMEM_offset_0_alias
	.size		__nv_reservedSMEM_offset_0_alias, 0, 64
	.other		__nv_reservedSMEM_offset_0_alias,@"STO_CUDA_RESERVED_SHARED STV_DEFAULT"
__nv_reservedSMEM_offset_0_alias:
	.zero		0
	.zero		64


//--------------------- .nv.shared._Z18computeForceKernelPKfS0_S0_S0_PKiPfS3_S3_PK10OctreeNodeif --------------------------
	.section	.nv.shared._Z18computeForceKernelPKfS0_S0_S0_PKiPfS3_S3_PK10OctreeNodeif,"aw",@nobits
	.sectionflags	@""
	.align	4
.nv.shared._Z18computeForceKernelPKfS0_S0_S0_PKiPfS3_S3_PK10OctreeNodeif:
	.zero		3392


//--------------------- .nv.shared._Z24computeBoundingBoxKernelPKfS0_S0_iPfS1_S1_S1_S1_S1_Pi --------------------------
	.section	.nv.shared._Z24computeBoundingBoxKernelPKfS0_S0_iPfS1_S1_S1_S1_S1_Pi,"aw",@nobits
	.sectionflags	@""
	.align	4
.nv.shared._Z24computeBoundingBoxKernelPKfS0_S0_iPfS1_S1_S1_S1_S1_Pi:
	.zero		7168


//--------------------- .nv.constant0._Z15integrateKernelPfS_S_S_S_S_PKfS1_S1_if --------------------------
	.section	.nv.constant0._Z15integrateKernelPfS_S_S_S_S_PKfS1_S1_if,"a",@progbits
	.sectionflags	@""
	.align	4
.nv.constant0._Z15integrateKernelPfS_S_S_S_S_PKfS1_S1_if:
	.zero		976


//--------------------- .nv.constant0._Z18computeForceKernelPKfS0_S0_S0_PKiPfS3_S3_PK10OctreeNodeif --------------------------
	.section	.nv.constant0._Z18computeForceKernelPKfS0_S0_S0_PKiPfS3_S3_PK10OctreeNodeif,"a",@progbits
	.sectionflags	@""
	.align	4
.nv.constant0._Z18computeForceKernelPKfS0_S0_S0_PKiPfS3_S3_PK10OctreeNodeif:
	.zero		976


//--------------------- .nv.constant0._Z25moveChildrenToFrontKernelP10OctreeNodeii --------------------------
	.section	.nv.constant0._Z25moveChildrenToFrontKernelP10OctreeNodeii,"a",@progbits
	.sectionflags	@""
	.align	4
.nv.constant0._Z25moveChildrenToFrontKernelP10OctreeNodeii:
	.zero		912


//--------------------- .nv.constant0._Z25computeCenterOfMassKernelP10OctreeNodePKfS2_S2_S2_ii --------------------------
	.section	.nv.constant0._Z25computeCenterOfMassKernelP10OctreeNodePKfS2_S2_S2_ii,"a",@progbits
	.sectionflags	@""
	.align	4
.nv.constant0._Z25computeCenterOfMassKernelP10OctreeNodePKfS2_S2_S2_ii:
	.zero		944


//--------------------- .nv.constant0._Z17buildOctreeKernelPKfS0_S0_S0_PKiP10OctreeNodeiPiffffff --------------------------
	.section	.nv.constant0._Z17buildOctreeKernelPKfS0_S0_S0_PKiP10OctreeNodeiPiffffff,"a",@progbits
	.sectionflags	@""
	.align	4
.nv.constant0._Z17buildOctreeKernelPKfS0_S0_S0_PKiP10OctreeNodeiPiffffff:
	.zero		984


//--------------------- .nv.constant0._Z16initOctreeKernelP10OctreeNodeiffffff --------------------------
	.section	.nv.constant0._Z16initOctreeKernelP10OctreeNodeiffffff,"a",@progbits
	.sectionflags	@""
	.align	4
.nv.constant0._Z16initOctreeKernelP10OctreeNodeiffffff:
	.zero		932


//--------------------- .nv.constant0._Z24computeMortonCodesKernelPKfS0_S0_PyPiiffffff --------------------------
	.section	.nv.constant0._Z24computeMortonCodesKernelPKfS0_S0_PyPiiffffff,"a",@progbits
	.sectionflags	@""
	.align	4
.nv.constant0._Z24computeMortonCodesKernelPKfS0_S0_PyPiiffffff:
	.zero		964


//--------------------- .nv.constant0._Z24computeBoundingBoxKernelPKfS0_S0_iPfS1_S1_S1_S1_S1_Pi --------------------------
	.section	.nv.constant0._Z24computeBoundingBoxKernelPKfS0_S0_iPfS1_S1_S1_S1_S1_Pi,"a",@progbits
	.sectionflags	@""
	.align	4
.nv.constant0._Z24computeBoundingBoxKernelPKfS0_S0_iPfS1_S1_S1_S1_S1_Pi:
	.zero		984


//--------------------- SYMBOLS --------------------------

	.type		.nv.reservedSmem.offset0,@object
	.size		.nv.reservedSmem.offset0,0x4
	.type		.nv.reservedSmem.cap,@object
	.size		.nv.reservedSmem.cap,0x4
